	.target	sm_100a

	.elftype	@"ET_EXEC"


//--------------------- .note.nv.tkinfo           --------------------------
	.section	.note.nv.tkinfo,"",@"SHT_NOTE"
	.sectionflags	@"SHF_NOTE_NV_TKINFO"
	.tkinfo
        /*0018*/ 	.word	0x00000002
        /*0030*/ 	.string	""
        /*0030*/ 	.string	"ptxas"
        /*0030*/ 	.string	"Cuda compilation tools, release 13.0, V13.0.88"
        /*0030*/ 	.string	"Build cuda_13.0.r13.0/compiler.36424714_0"
        /*0030*/ 	.string	"-arch sm_100a -m 64 "



//--------------------- .note.nv.cuinfo           --------------------------
	.section	.note.nv.cuinfo,"",@"SHT_NOTE"
	.sectionflags	@"SHF_NOTE_NV_CUINFO"
        /*0018*/ 	.short	0x0002
        /*001a*/ 	.short	0x0064
        /*001c*/ 	.short	0x0082
	.zero		2


//--------------------- .nv.info                  --------------------------
	.section	.nv.info,"",@"SHT_CUDA_INFO"
	.align	4


	//----- nvinfo : EIATTR_REGCOUNT
	.align		4
        /*0000*/ 	.byte	0x04, 0x2f
        /*0002*/ 	.short	(.L_19 - .L_18)
	.align		4
.L_18:
        /*0004*/ 	.word	index@(_ZN7cutlass13device_kernelINS_4gemm6kernel13GemmUniversalIN4cute5tupleIJiiiiEEENS1_10collective13CollectiveMmaINS1_35MainloopSm100TmaUmmaWarpSpecializedILi2ELi2ELi4ENS5_IJNS4_1CILi4EEENSA_ILi2EEENSA_ILi1EEEEEEEENS5_IJNSA_ILi128EEESG_NSA_ILi64EEEEEENS_6half_tENS5_IJlSD_lEEESJ_NS5_IJSD_llEEENS4_8TiledMMAINS4_8MMA_AtomIJNS4_26SM100_MMA_F16BF16_2x1SM_SSISJ_SJ_fLi128ELi128ELNS4_4UMMA5MajorE0ELSQ_1ELNSP_7ScaleInE0ELSR_0EEEEEENS4_6LayoutINS5_IJSD_SD_SD_EEENS5_IJNSA_ILi0EEESW_SW_EEEEENS5_IJNS4_10UnderscoreESZ_SZ_EEEEENS4_28SM100_TMA_2SM_LOAD_MULTICASTENS4_14ComposedLayoutINS4_7SwizzleILi3ELi4ELi3EEENS4_18smem_ptr_flag_bitsILi16EEENSU_INS5_IJNSA_ILi8EEESH_EEENS5_IJSH_SD_EEEEEEEvNS4_8identityES12_NS13_IS15_S17_NSU_INS5_IJSH_S18_EEENS5_IJSD_SH_EEEEEEEvS1D_EENS_8epilogue10collective18CollectiveEpilogueINS1J_23Sm100TmaWarpSpecializedILi4ELi2ELi16ELb1ELb0EEEJNS5_IJSH_SG_SH_EEENS5_IJNSU_ISH_SD_EENSU_INS5_IJNSA_ILi16EEESC_EEES1F_EEEEESJ_SK_SJ_SK_NS1J_6fusion15FusionCallbacksIS1N_NS1U_17LinearCombinationISJ_fSJ_fLNS_15FloatRoundStyleE2EEES1O_S1T_JEEENS4_5SM1004TMEM4LOAD26SM100_TMEM_LOAD_32dp32b16xENS4_13SM90_TMA_LOADENS13_INS14_ILi1ELi4ELi3EEES17_NSU_INS5_IJS18_S1Q_EEENS5_IJS1Q_SD_EEEEEEENS4_39AutoVectorizingCopyWithAssumedAlignmentILi128EEENS4_14SM90_TMA_STOREES29_S2B_S2B_EEEvvEEEEvNT_6ParamsE)
        /*0008*/ 	.word	0x00000045


	//----- nvinfo : EIATTR_FRAME_SIZE
	.align		4
.L_19:
        /*000c*/ 	.byte	0x04, 0x11
        /*000e*/ 	.short	(.L_21 - .L_20)
	.align		4
.L_20:
        /*0010*/ 	.word	index@($__internal_2_$__cuda_sm10x_tcgen05_guardrail_trap_unallocated_columns_being_dealloced)
        /*0014*/ 	.word	0x00000000


	//----- nvinfo : EIATTR_FRAME_SIZE
	.align		4
.L_21:
        /*0018*/ 	.byte	0x04, 0x11
        /*001a*/ 	.short	(.L_23 - .L_22)
	.align		4
.L_22:
        /*001c*/ 	.word	index@($__internal_1_$__cuda_sm10x_tcgen05_guardrail_trap_phase_invalid_during_alloc)
        /*0020*/ 	.word	0x00000000


	//----- nvinfo : EIATTR_FRAME_SIZE
	.align		4
.L_23:
        /*0024*/ 	.byte	0x04, 0x11
        /*0026*/ 	.short	(.L_25 - .L_24)
	.align		4
.L_24:
        /*0028*/ 	.word	index@($__internal_0_$__cuda_sm10x_tcgen05_guardrail_trap_col_being_dealloced_not_returned_by_alloc)
        /*002c*/ 	.word	0x00000000


	//----- nvinfo : EIATTR_FRAME_SIZE
	.align		4
.L_25:
        /*0030*/ 	.byte	0x04, 0x11
        /*0032*/ 	.short	(.L_27 - .L_26)
	.align		4
.L_26:
        /*0034*/ 	.word	index@(_ZN7cutlass13device_kernelINS_4gemm6kernel13GemmUniversalIN4cute5tupleIJiiiiEEENS1_10collective13CollectiveMmaINS1_35MainloopSm100TmaUmmaWarpSpecializedILi2ELi2ELi4ENS5_IJNS4_1CILi4EEENSA_ILi2EEENSA_ILi1EEEEEEEENS5_IJNSA_ILi128EEESG_NSA_ILi64EEEEEENS_6half_tENS5_IJlSD_lEEESJ_NS5_IJSD_llEEENS4_8TiledMMAINS4_8MMA_AtomIJNS4_26SM100_MMA_F16BF16_2x1SM_SSISJ_SJ_fLi128ELi128ELNS4_4UMMA5MajorE0ELSQ_1ELNSP_7ScaleInE0ELSR_0EEEEEENS4_6LayoutINS5_IJSD_SD_SD_EEENS5_IJNSA_ILi0EEESW_SW_EEEEENS5_IJNS4_10UnderscoreESZ_SZ_EEEEENS4_28SM100_TMA_2SM_LOAD_MULTICASTENS4_14ComposedLayoutINS4_7SwizzleILi3ELi4ELi3EEENS4_18smem_ptr_flag_bitsILi16EEENSU_INS5_IJNSA_ILi8EEESH_EEENS5_IJSH_SD_EEEEEEEvNS4_8identityES12_NS13_IS15_S17_NSU_INS5_IJSH_S18_EEENS5_IJSD_SH_EEEEEEEvS1D_EENS_8epilogue10collective18CollectiveEpilogueINS1J_23Sm100TmaWarpSpecializedILi4ELi2ELi16ELb1ELb0EEEJNS5_IJSH_SG_SH_EEENS5_IJNSU_ISH_SD_EENSU_INS5_IJNSA_ILi16EEESC_EEES1F_EEEEESJ_SK_SJ_SK_NS1J_6fusion15FusionCallbacksIS1N_NS1U_17LinearCombinationISJ_fSJ_fLNS_15FloatRoundStyleE2EEES1O_S1T_JEEENS4_5SM1004TMEM4LOAD26SM100_TMEM_LOAD_32dp32b16xENS4_13SM90_TMA_LOADENS13_INS14_ILi1ELi4ELi3EEES17_NSU_INS5_IJS18_S1Q_EEENS5_IJS1Q_SD_EEEEEEENS4_39AutoVectorizingCopyWithAssumedAlignmentILi128EEENS4_14SM90_TMA_STOREES29_S2B_S2B_EEEvvEEEEvNT_6ParamsE)
        /*0038*/ 	.word	0x00000000


	//----- nvinfo : EIATTR_MIN_STACK_SIZE
	.align		4
.L_27:
        /*003c*/ 	.byte	0x04, 0x12
        /*003e*/ 	.short	(.L_29 - .L_28)
	.align		4
.L_28:
        /*0040*/ 	.word	index@(_ZN7cutlass13device_kernelINS_4gemm6kernel13GemmUniversalIN4cute5tupleIJiiiiEEENS1_10collective13CollectiveMmaINS1_35MainloopSm100TmaUmmaWarpSpecializedILi2ELi2ELi4ENS5_IJNS4_1CILi4EEENSA_ILi2EEENSA_ILi1EEEEEEEENS5_IJNSA_ILi128EEESG_NSA_ILi64EEEEEENS_6half_tENS5_IJlSD_lEEESJ_NS5_IJSD_llEEENS4_8TiledMMAINS4_8MMA_AtomIJNS4_26SM100_MMA_F16BF16_2x1SM_SSISJ_SJ_fLi128ELi128ELNS4_4UMMA5MajorE0ELSQ_1ELNSP_7ScaleInE0ELSR_0EEEEEENS4_6LayoutINS5_IJSD_SD_SD_EEENS5_IJNSA_ILi0EEESW_SW_EEEEENS5_IJNS4_10UnderscoreESZ_SZ_EEEEENS4_28SM100_TMA_2SM_LOAD_MULTICASTENS4_14ComposedLayoutINS4_7SwizzleILi3ELi4ELi3EEENS4_18smem_ptr_flag_bitsILi16EEENSU_INS5_IJNSA_ILi8EEESH_EEENS5_IJSH_SD_EEEEEEEvNS4_8identityES12_NS13_IS15_S17_NSU_INS5_IJSH_S18_EEENS5_IJSD_SH_EEEEEEEvS1D_EENS_8epilogue10collective18CollectiveEpilogueINS1J_23Sm100TmaWarpSpecializedILi4ELi2ELi16ELb1ELb0EEEJNS5_IJSH_SG_SH_EEENS5_IJNSU_ISH_SD_EENSU_INS5_IJNSA_ILi16EEESC_EEES1F_EEEEESJ_SK_SJ_SK_NS1J_6fusion15FusionCallbacksIS1N_NS1U_17LinearCombinationISJ_fSJ_fLNS_15FloatRoundStyleE2EEES1O_S1T_JEEENS4_5SM1004TMEM4LOAD26SM100_TMEM_LOAD_32dp32b16xENS4_13SM90_TMA_LOADENS13_INS14_ILi1ELi4ELi3EEES17_NSU_INS5_IJS18_S1Q_EEENS5_IJS1Q_SD_EEEEEEENS4_39AutoVectorizingCopyWithAssumedAlignmentILi128EEENS4_14SM90_TMA_STOREES29_S2B_S2B_EEEvvEEEEvNT_6ParamsE)
        /*0044*/ 	.word	0x00000000
.L_29:


//--------------------- .nv.compat                --------------------------
	.section	.nv.compat,"",@"SHT_CUDA_COMPAT_INFO"
	.align	4
        /*0000*/ 	.byte	0x02, 0x09, 0x01, 0x00, 0x02, 0x02, 0x02, 0x00, 0x02, 0x05, 0x05, 0x00, 0x03, 0x07, 0x01, 0x01
        /*0010*/ 	.byte	0x02, 0x03, 0x01, 0x00, 0x02, 0x06, 0x01, 0x00, 0x04, 0x0b, 0x08, 0x00, 0x09, 0x00, 0x00, 0x00
        /*0020*/ 	.byte	0x00, 0x00, 0x00, 0x00


//--------------------- .nv.info._ZN7cutlass13device_kernelINS_4gemm6kernel13GemmUniversalIN4cute5tupleIJiiiiEEENS1_10collective13CollectiveMmaINS1_35MainloopSm100TmaUmmaWarpSpecializedILi2ELi2ELi4ENS5_IJNS4_1CILi4EEENSA_ILi2EEENSA_ILi1EEEEEEEENS5_IJNSA_ILi128EEESG_NSA_ILi64EEEEEENS_6half_tENS5_IJlSD_lEEESJ_NS5_IJSD_llEEENS4_8TiledMMAINS4_8MMA_AtomIJNS4_26SM100_MMA_F16BF16_2x1SM_SSISJ_SJ_fLi128ELi128ELNS4_4UMMA5MajorE0ELSQ_1ELNSP_7ScaleInE0ELSR_0EEEEEENS4_6LayoutINS5_IJSD_SD_SD_EEENS5_IJNSA_ILi0EEESW_SW_EEEEENS5_IJNS4_10UnderscoreESZ_SZ_EEEEENS4_28SM100_TMA_2SM_LOAD_MULTICASTENS4_14ComposedLayoutINS4_7SwizzleILi3ELi4ELi3EEENS4_18smem_ptr_flag_bitsILi16EEENSU_INS5_IJNSA_ILi8EEESH_EEENS5_IJSH_SD_EEEEEEEvNS4_8identityES12_NS13_IS15_S17_NSU_INS5_IJSH_S18_EEENS5_IJSD_SH_EEEEEEEvS1D_EENS_8epilogue10collective18CollectiveEpilogueINS1J_23Sm100TmaWarpSpecializedILi4ELi2ELi16ELb1ELb0EEEJNS5_IJSH_SG_SH_EEENS5_IJNSU_ISH_SD_EENSU_INS5_IJNSA_ILi16EEESC_EEES1F_EEEEESJ_SK_SJ_SK_NS1J_6fusion15FusionCallbacksIS1N_NS1U_17LinearCombinationISJ_fSJ_fLNS_15FloatRoundStyleE2EEES1O_S1T_JEEENS4_5SM1004TMEM4LOAD26SM100_TMEM_LOAD_32dp32b16xENS4_13SM90_TMA_LOADENS13_INS14_ILi1ELi4ELi3EEES17_NSU_INS5_IJS18_S1Q_EEENS5_IJS1Q_SD_EEEEEEENS4_39AutoVectorizingCopyWithAssumedAlignmentILi128EEENS4_14SM90_TMA_STOREES29_S2B_S2B_EEEvvEEEEvNT_6ParamsE --------------------------
	.section	.nv.info._ZN7cutlass13device_kernelINS_4gemm6kernel13GemmUniversalIN4cute5tupleIJiiiiEEENS1_10collective13CollectiveMmaINS1_35MainloopSm100TmaUmmaWarpSpecializedILi2ELi2ELi4ENS5_IJNS4_1CILi4EEENSA_ILi2EEENSA_ILi1EEEEEEEENS5_IJNSA_ILi128EEESG_NSA_ILi64EEEEEENS_6half_tENS5_IJlSD_lEEESJ_NS5_IJSD_llEEENS4_8TiledMMAINS4_8MMA_AtomIJNS4_26SM100_MMA_F16BF16_2x1SM_SSISJ_SJ_fLi128ELi128ELNS4_4UMMA5MajorE0ELSQ_1ELNSP_7ScaleInE0ELSR_0EEEEEENS4_6LayoutINS5_IJSD_SD_SD_EEENS5_IJNSA_ILi0EEESW_SW_EEEEENS5_IJNS4_10UnderscoreESZ_SZ_EEEEENS4_28SM100_TMA_2SM_LOAD_MULTICASTENS4_14ComposedLayoutINS4_7SwizzleILi3ELi4ELi3EEENS4_18smem_ptr_flag_bitsILi16EEENSU_INS5_IJNSA_ILi8EEESH_EEENS5_IJSH_SD_EEEEEEEvNS4_8identityES12_NS13_IS15_S17_NSU_INS5_IJSH_S18_EEENS5_IJSD_SH_EEEEEEEvS1D_EENS_8epilogue10collective18CollectiveEpilogueINS1J_23Sm100TmaWarpSpecializedILi4ELi2ELi16ELb1ELb0EEEJNS5_IJSH_SG_SH_EEENS5_IJNSU_ISH_SD_EENSU_INS5_IJNSA_ILi16EEESC_EEES1F_EEEEESJ_SK_SJ_SK_NS1J_6fusion15FusionCallbacksIS1N_NS1U_17LinearCombinationISJ_fSJ_fLNS_15FloatRoundStyleE2EEES1O_S1T_JEEENS4_5SM1004TMEM4LOAD26SM100_TMEM_LOAD_32dp32b16xENS4_13SM90_TMA_LOADENS13_INS14_ILi1ELi4ELi3EEES17_NSU_INS5_IJS18_S1Q_EEENS5_IJS1Q_SD_EEEEEEENS4_39AutoVectorizingCopyWithAssumedAlignmentILi128EEENS4_14SM90_TMA_STOREES29_S2B_S2B_EEEvvEEEEvNT_6ParamsE,"",@"SHT_CUDA_INFO"
	.sectionflags	@""
	.align	4


	//----- nvinfo : EIATTR_CUDA_API_VERSION
	.align		4
        /*0000*/ 	.byte	0x04, 0x37
        /*0002*/ 	.short	(.L_31 - .L_30)
.L_30:
        /*0004*/ 	.word	0x00000082


	//----- nvinfo : EIATTR_KPARAM_INFO
	.align		4
.L_31:
        /*0008*/ 	.byte	0x04, 0x17
        /*000a*/ 	.short	(.L_33 - .L_32)
.L_32:
        /*000c*/ 	.word	0x00000000
        /*0010*/ 	.short	0x0000
        /*0012*/ 	.short	0x0000
        /*0014*/ 	.byte	0x00, 0xf0, 0x01, 0x20


	//----- nvinfo : EIATTR_AT_ENTRY_FRAGMENTS
	.align		4
.L_33:
        /*0018*/ 	.byte	0x04, 0x4f
        /*001a*/ 	.short	(.L_35 - .L_34)


	//   ....[0]....
.L_34:
        /*001c*/ 	.word	0x00000007


	//----- nvinfo : EIATTR_RESERVED_SMEM_USED
	.align		4
.L_35:
        /*0020*/ 	.byte	0x01, 0x41
	.zero		2


	//----- nvinfo : EIATTR_SPARSE_MMA_MASK
	.align		4
        /*0024*/ 	.byte	0x03, 0x50
        /*0026*/ 	.short	0x0000


	//----- nvinfo : EIATTR_TCGEN05_2CTA_USED
	.align		4
        /*0028*/ 	.byte	0x01, 0x52
	.zero		2


	//----- nvinfo : EIATTR_MAXREG_COUNT
	.align		4
        /*002c*/ 	.byte	0x03, 0x1b
        /*002e*/ 	.short	0x00ff


	//----- nvinfo : EIATTR_NUM_BARRIERS
	.align		4
        /*0030*/ 	.byte	0x02, 0x4c
        /*0032*/ 	.byte	0x07
	.zero		1


	//----- nvinfo : EIATTR_EXTERNS
	.align		4
        /*0034*/ 	.byte	0x04, 0x0f
        /*0036*/ 	.short	(.L_37 - .L_36)


	//   ....[0]....
	.align		4
.L_36:
        /*0038*/ 	.word	index@(__assertfail)


	//----- nvinfo : EIATTR_MERCURY_ISA_VERSION
	.align		4
.L_37:
        /*003c*/ 	.byte	0x03, 0x5f
        /*003e*/ 	.short	0x0101


	//----- nvinfo : EIATTR_INT_WARP_WIDE_INSTR_OFFSETS
	.align		4
        /*0040*/ 	.byte	0x04, 0x31
        /*0042*/ 	.short	(.L_39 - .L_38)


	//   ....[0]....
.L_38:
        /*0044*/ 	.word	0x00000d20


	//   ....[1]....
        /*0048*/ 	.word	0x00000dc0


	//   ....[2]....
        /*004c*/ 	.word	0x00004330


	//   ....[3]....
        /*0050*/ 	.word	0x00004360


	//   ....[4]....
        /*0054*/ 	.word	0x00004380


	//   ....[5]....
        /*0058*/ 	.word	0x00004ec0


	//   ....[6]....
        /*005c*/ 	.word	0x00004f60


	//   ....[7]....
        /*0060*/ 	.word	0x00005020


	//   ....[8]....
        /*0064*/ 	.word	0x00005090


	//   ....[9]....
        /*0068*/ 	.word	0x00005150


	//   ....[10]....
        /*006c*/ 	.word	0x000051f0


	//   ....[11]....
        /*0070*/ 	.word	0x00005260


	//   ....[12]....
        /*0074*/ 	.word	0x00005320


	//   ....[13]....
        /*0078*/ 	.word	0x000053c0


	//   ....[14]....
        /*007c*/ 	.word	0x00005460


	//   ....[15]....
        /*0080*/ 	.word	0x00005550


	//   ....[16]....
        /*0084*/ 	.word	0x00005620


	//----- nvinfo : EIATTR_COOP_GROUP_MASK_REGIDS
	.align		4
.L_39:
        /*0088*/ 	.byte	0x04, 0x29
        /*008a*/ 	.short	(.L_41 - .L_40)


	//   ....[0]....
.L_40:
        /*008c*/ 	.word	0xffffffff


	//   ....[1]....
        /*0090*/ 	.word	0xffffffff


	//   ....[2]....
        /*0094*/ 	.word	0xffffffff


	//   ....[3]....
        /*0098*/ 	.word	0xffffffff


	//   ....[4]....
        /*009c*/ 	.word	0xffffffff


	//   ....[5]....
        /*00a0*/ 	.word	0xffffffff


	//   ....[6]....
        /*00a4*/ 	.word	0xffffffff


	//   ....[7]....
        /*00a8*/ 	.word	0xffffffff


	//   ....[8]....
        /*00ac*/ 	.word	0xffffffff


	//   ....[9]....
        /*00b0*/ 	.word	0xffffffff


	//   ....[10]....
        /*00b4*/ 	.word	0xffffffff


	//   ....[11]....
        /*00b8*/ 	.word	0xffffffff


	//   ....[12]....
        /*00bc*/ 	.word	0xffffffff


	//   ....[13]....
        /*00c0*/ 	.word	0xffffffff


	//----- nvinfo : EIATTR_COOP_GROUP_INSTR_OFFSETS
	.align		4
.L_41:
        /*00c4*/ 	.byte	0x04, 0x28
        /*00c6*/ 	.short	(.L_43 - .L_42)


	//   ....[0]....
.L_42:
        /*00c8*/ 	.word	0x000000b0


	//   ....[1]....
        /*00cc*/ 	.word	0x00000510


	//   ....[2]....
        /*00d0*/ 	.word	0x00000690


	//   ....[3]....
        /*00d4*/ 	.word	0x00000820


	//   ....[4]....
        /*00d8*/ 	.word	0x00000910


	//   ....[5]....
        /*00dc*/ 	.word	0x00000a70


	//   ....[6]....
        /*00e0*/ 	.word	0x00000c00


	//   ....[7]....
        /*00e4*/ 	.word	0x00000e40


	//   ....[8]....
        /*00e8*/ 	.word	0x00002390


	//   ....[9]....
        /*00ec*/ 	.word	0x00003120


	//   ....[10]....
        /*00f0*/ 	.word	0x000035f0


	//   ....[11]....
        /*00f4*/ 	.word	0x00003620


	//   ....[12]....
        /*00f8*/ 	.word	0x00004230


	//   ....[13]....
        /*00fc*/ 	.word	0x00004440


	//----- nvinfo : EIATTR_VRC_CTA_INIT_COUNT
	.align		4
.L_43:
        /*0100*/ 	.byte	0x02, 0x4a
        /*0102*/ 	.byte	0x80
	.zero		1


	//----- nvinfo : EIATTR_SYSCALL_OFFSETS
	.align		4
        /*0104*/ 	.byte	0x04, 0x46
        /*0106*/ 	.short	(.L_45 - .L_44)


	//   ....[0]....
.L_44:
        /*0108*/ 	.word	0x000061a0


	//   ....[1]....
        /*010c*/ 	.word	0x00006290


	//   ....[2]....
        /*0110*/ 	.word	0x000069c0


	//   ....[3]....
        /*0114*/ 	.word	0x000072f0


	//   ....[4]....
        /*0118*/ 	.word	0x00007bc0


	//   ....[5]....
        /*011c*/ 	.word	0x00008490


	//----- nvinfo : EIATTR_MBARRIER_INSTR_OFFSETS
	.align		4
.L_45:
        /*0120*/ 	.byte	0x04, 0x39
        /*0122*/ 	.short	(.L_47 - .L_46)


	//   ....[0]....
.L_46:
        /*0124*/ 	.word	0x00000640
        /*0128*/ 	.word	0x000000ff
        /*012c*/ 	.word	0x00000000
        /*0130*/ 	.short	0x0100
        /*0132*/ 	.byte	0x04
	.zero		1


	//   ....[1]....
        /*0134*/ 	.word	0x00000650
        /*0138*/ 	.word	0x000000ff
        /*013c*/ 	.word	0x00000010
        /*0140*/ 	.short	0x0100
        /*0142*/ 	.byte	0x04
	.zero		1


	//   ....[2]....
        /*0144*/ 	.word	0x00000660
        /*0148*/ 	.word	0x000000ff
        /*014c*/ 	.word	0x00000008
        /*0150*/ 	.short	0x0100
        /*0152*/ 	.byte	0x04
	.zero		1


	//   ....[3]....
        /*0154*/ 	.word	0x00000670
        /*0158*/ 	.word	0x000000ff
        /*015c*/ 	.word	0x00000018
        /*0160*/ 	.short	0x0100
        /*0162*/ 	.byte	0x04
	.zero		1


	//   ....[4]....
        /*0164*/ 	.word	0x00000790
        /*0168*/ 	.word	0x000000ff
        /*016c*/ 	.word	0x00000020
        /*0170*/ 	.short	0x0100
        /*0172*/ 	.byte	0x04
	.zero		1


	//   ....[5]....
        /*0174*/ 	.word	0x000007a0
        /*0178*/ 	.word	0x000000ff
        /*017c*/ 	.word	0x00000040
        /*0180*/ 	.short	0x0100
        /*0182*/ 	.byte	0x04
	.zero		1


	//   ....[6]....
        /*0184*/ 	.word	0x000007b0
        /*0188*/ 	.word	0x000000ff
        /*018c*/ 	.word	0x00000028
        /*0190*/ 	.short	0x0100
        /*0192*/ 	.byte	0x04
	.zero		1


	//   ....[7]....
        /*0194*/ 	.word	0x000007c0
        /*0198*/ 	.word	0x000000ff
        /*019c*/ 	.word	0x00000048
        /*01a0*/ 	.short	0x0100
        /*01a2*/ 	.byte	0x04
	.zero		1


	//   ....[8]....
        /*01a4*/ 	.word	0x000007d0
        /*01a8*/ 	.word	0x000000ff
        /*01ac*/ 	.word	0x00000030
        /*01b0*/ 	.short	0x0100
        /*01b2*/ 	.byte	0x04
	.zero		1


	//   ....[9]....
        /*01b4*/ 	.word	0x000007e0
        /*01b8*/ 	.word	0x000000ff
        /*01bc*/ 	.word	0x00000050
        /*01c0*/ 	.short	0x0100
        /*01c2*/ 	.byte	0x04
	.zero		1


	//   ....[10]....
        /*01c4*/ 	.word	0x000007f0
        /*01c8*/ 	.word	0x000000ff
        /*01cc*/ 	.word	0x00000038
        /*01d0*/ 	.short	0x0100
        /*01d2*/ 	.byte	0x04
	.zero		1


	//   ....[11]....
        /*01d4*/ 	.word	0x00000800
        /*01d8*/ 	.word	0x000000ff
        /*01dc*/ 	.word	0x00000058
        /*01e0*/ 	.short	0x0100
        /*01e2*/ 	.byte	0x04
	.zero		1


	//   ....[12]....
        /*01e4*/ 	.word	0x000008e0
        /*01e8*/ 	.word	0x000000ff
        /*01ec*/ 	.word	0x00000060
        /*01f0*/ 	.short	0x0100
        /*01f2*/ 	.byte	0x06
	.zero		1


	//   ....[13]....
        /*01f4*/ 	.word	0x000008f0
        /*01f8*/ 	.word	0x000000ff
        /*01fc*/ 	.word	0x00000068
        /*0200*/ 	.short	0x0100
        /*0202*/ 	.byte	0x06
	.zero		1


	//   ....[14]....
        /*0204*/ 	.word	0x00000a20
        /*0208*/ 	.word	0x000000ff
        /*020c*/ 	.word	0x00000070
        /*0210*/ 	.short	0x0100
        /*0212*/ 	.byte	0x06
	.zero		1


	//   ....[15]....
        /*0214*/ 	.word	0x00000a30
        /*0218*/ 	.word	0x000000ff
        /*021c*/ 	.word	0x00000080
        /*0220*/ 	.short	0x0100
        /*0222*/ 	.byte	0x06
	.zero		1


	//   ....[16]....
        /*0224*/ 	.word	0x00000a40
        /*0228*/ 	.word	0x000000ff
        /*022c*/ 	.word	0x00000078
        /*0230*/ 	.short	0x0100
        /*0232*/ 	.byte	0x06
	.zero		1


	//   ....[17]....
        /*0234*/ 	.word	0x00000a50
        /*0238*/ 	.word	0x000000ff
        /*023c*/ 	.word	0x00000088
        /*0240*/ 	.short	0x0100
        /*0242*/ 	.byte	0x06
	.zero		1


	//   ....[18]....
        /*0244*/ 	.word	0x00000b70
        /*0248*/ 	.word	0x000000ff
        /*024c*/ 	.word	0x00000090
        /*0250*/ 	.short	0x0100
        /*0252*/ 	.byte	0x04
	.zero		1


	//   ....[19]....
        /*0254*/ 	.word	0x00000b80
        /*0258*/ 	.word	0x000000ff
        /*025c*/ 	.word	0x000000b0
        /*0260*/ 	.short	0x0100
        /*0262*/ 	.byte	0x04
	.zero		1


	//   ....[20]....
        /*0264*/ 	.word	0x00000b90
        /*0268*/ 	.word	0x000000ff
        /*026c*/ 	.word	0x00000098
        /*0270*/ 	.short	0x0100
        /*0272*/ 	.byte	0x04
	.zero		1


	//   ....[21]....
        /*0274*/ 	.word	0x00000ba0
        /*0278*/ 	.word	0x000000ff
        /*027c*/ 	.word	0x000000b8
        /*0280*/ 	.short	0x0100
        /*0282*/ 	.byte	0x04
	.zero		1


	//   ....[22]....
        /*0284*/ 	.word	0x00000bb0
        /*0288*/ 	.word	0x000000ff
        /*028c*/ 	.word	0x000000a0
        /*0290*/ 	.short	0x0100
        /*0292*/ 	.byte	0x04
	.zero		1


	//   ....[23]....
        /*0294*/ 	.word	0x00000bc0
        /*0298*/ 	.word	0x000000ff
        /*029c*/ 	.word	0x000000c0
        /*02a0*/ 	.short	0x0100
        /*02a2*/ 	.byte	0x04
	.zero		1


	//   ....[24]....
        /*02a4*/ 	.word	0x00000bd0
        /*02a8*/ 	.word	0x000000ff
        /*02ac*/ 	.word	0x000000a8
        /*02b0*/ 	.short	0x0100
        /*02b2*/ 	.byte	0x04
	.zero		1


	//   ....[25]....
        /*02b4*/ 	.word	0x00000be0
        /*02b8*/ 	.word	0x000000ff
        /*02bc*/ 	.word	0x000000c8
        /*02c0*/ 	.short	0x0100
        /*02c2*/ 	.byte	0x04
	.zero		1


	//   ....[26]....
        /*02c4*/ 	.word	0x00000cd0
        /*02c8*/ 	.word	0x000000ff
        /*02cc*/ 	.word	0x000000d0
        /*02d0*/ 	.short	0x0100
        /*02d2*/ 	.byte	0x04
	.zero		1


	//   ....[27]....
        /*02d4*/ 	.word	0x00000ce0
        /*02d8*/ 	.word	0x000000ff
        /*02dc*/ 	.word	0x000000e0
        /*02e0*/ 	.short	0x0100
        /*02e2*/ 	.byte	0x04
	.zero		1


	//   ....[28]....
        /*02e4*/ 	.word	0x00000cf0
        /*02e8*/ 	.word	0x000000ff
        /*02ec*/ 	.word	0x000000d8
        /*02f0*/ 	.short	0x0100
        /*02f2*/ 	.byte	0x04
	.zero		1


	//   ....[29]....
        /*02f4*/ 	.word	0x00000d00
        /*02f8*/ 	.word	0x000000ff
        /*02fc*/ 	.word	0x000000e8
        /*0300*/ 	.short	0x0100
        /*0302*/ 	.byte	0x04
	.zero		1


	//   ....[30]....
        /*0304*/ 	.word	0x00000e00
        /*0308*/ 	.word	0x000000ff
        /*030c*/ 	.word	0x000000f0
        /*0310*/ 	.short	0x0100
        /*0312*/ 	.byte	0x06
	.zero		1


	//   ....[31]....
        /*0314*/ 	.word	0x00001b20
        /*0318*/ 	.word	0x00000000
        /*031c*/ 	.word	0x000000e0
        /*0320*/ 	.short	0x010a
        /*0322*/ 	.byte	0xff
	.zero		1


	//   ....[32]....
        /*0324*/ 	.word	0x00001b50
        /*0328*/ 	.word	0x00000000
        /*032c*/ 	.word	0x000000d0
        /*0330*/ 	.short	0x0101
        /*0332*/ 	.byte	0xff
	.zero		1


	//   ....[33]....
        /*0334*/ 	.word	0x00001c10
        /*0338*/ 	.word	0x000000ff
        /*033c*/ 	.word	0x00000010
        /*0340*/ 	.short	0x010a
        /*0342*/ 	.byte	0x04
	.zero		1


	//   ....[34]....
        /*0344*/ 	.word	0x00001cf0
        /*0348*/ 	.word	0x000000ff
        /*034c*/ 	.word	0x00000010
        /*0350*/ 	.short	0x010a
        /*0352*/ 	.byte	0x21
	.zero		1


	//   ....[35]....
        /*0354*/ 	.word	0x00001ea0
        /*0358*/ 	.word	0x000000ff
        /*035c*/ 	.word	0x00000010
        /*0360*/ 	.short	0x010a
        /*0362*/ 	.byte	0x05
	.zero		1


	//   ....[36]....
        /*0364*/ 	.word	0x00001ff0
        /*0368*/ 	.word	0x000000ff
        /*036c*/ 	.word	0x00000068
        /*0370*/ 	.short	0x0101
        /*0372*/ 	.byte	0x06
	.zero		1


	//   ....[37]....
        /*0374*/ 	.word	0x00002010
        /*0378*/ 	.word	0x000000ff
        /*037c*/ 	.word	0x00000010
        /*0380*/ 	.short	0x010a
        /*0382*/ 	.byte	0x04
	.zero		1


	//   ....[38]....
        /*0384*/ 	.word	0x00002090
        /*0388*/ 	.word	0x000000ff
        /*038c*/ 	.word	0x00000010
        /*0390*/ 	.short	0x010a
        /*0392*/ 	.byte	0x11
	.zero		1


	//   ....[39]....
        /*0394*/ 	.word	0x00002220
        /*0398*/ 	.word	0x000000ff
        /*039c*/ 	.word	0x00000010
        /*03a0*/ 	.short	0x010a
        /*03a2*/ 	.byte	0x05
	.zero		1


	//   ....[40]....
        /*03a4*/ 	.word	0x000023c0
        /*03a8*/ 	.word	0x00000003
        /*03ac*/ 	.word	0x00000070
        /*03b0*/ 	.short	0x010a
        /*03b2*/ 	.byte	0xff
	.zero		1


	//   ....[41]....
        /*03b4*/ 	.word	0x00002510
        /*03b8*/ 	.word	0x00000000
        /*03bc*/ 	.word	0x00000000
        /*03c0*/ 	.short	0x0101
        /*03c2*/ 	.byte	0xff
	.zero		1


	//   ....[42]....
        /*03c4*/ 	.word	0x00002ac0
        /*03c8*/ 	.word	0x000000ff
        /*03cc*/ 	.word	0x00000000
        /*03d0*/ 	.short	0x010a
        /*03d2*/ 	.byte	0x04
	.zero		1


	//   ....[43]....
        /*03d4*/ 	.word	0x00002b60
        /*03d8*/ 	.word	0x00000000
        /*03dc*/ 	.word	0x00000000
        /*03e0*/ 	.short	0x010a
        /*03e2*/ 	.byte	0xff
	.zero		1


	//   ....[44]....
        /*03e4*/ 	.word	0x00002c80
        /*03e8*/ 	.word	0x00000002
        /*03ec*/ 	.word	0x000000d0
        /*03f0*/ 	.short	0x010a
        /*03f2*/ 	.byte	0xff
	.zero		1


	//   ....[45]....
        /*03f4*/ 	.word	0x00002cf0
        /*03f8*/ 	.word	0x00000002
        /*03fc*/ 	.word	0x00000000
        /*0400*/ 	.short	0x0101
        /*0402*/ 	.byte	0xff
	.zero		1


	//   ....[46]....
        /*0404*/ 	.word	0x00002d10
        /*0408*/ 	.word	0x000000ff
        /*040c*/ 	.word	0x00000080
        /*0410*/ 	.short	0x010a
        /*0412*/ 	.byte	0x04
	.zero		1


	//   ....[47]....
        /*0414*/ 	.word	0x00002e30
        /*0418*/ 	.word	0x00000002
        /*041c*/ 	.word	0x00000070
        /*0420*/ 	.short	0x010a
        /*0422*/ 	.byte	0xff
	.zero		1


	//   ....[48]....
        /*0424*/ 	.word	0x00002f30
        /*0428*/ 	.word	0x00000002
        /*042c*/ 	.word	0x00000000
        /*0430*/ 	.short	0x0101
        /*0432*/ 	.byte	0xff
	.zero		1


	//   ....[49]....
        /*0434*/ 	.word	0x00002fc0
        /*0438*/ 	.word	0x000000ff
        /*043c*/ 	.word	0x00000080
        /*0440*/ 	.short	0x0106
        /*0442*/ 	.byte	0x04
	.zero		1


	//   ....[50]....
        /*0444*/ 	.word	0x00002fe0
        /*0448*/ 	.word	0x000000ff
        /*044c*/ 	.word	0x00000080
        /*0450*/ 	.short	0x010a
        /*0452*/ 	.byte	0x04
	.zero		1


	//   ....[51]....
        /*0454*/ 	.word	0x00003070
        /*0458*/ 	.word	0x000000ff
        /*045c*/ 	.word	0x00000080
        /*0460*/ 	.short	0x0106
        /*0462*/ 	.byte	0x07
	.zero		1


	//   ....[52]....
        /*0464*/ 	.word	0x000030b0
        /*0468*/ 	.word	0x00000000
        /*046c*/ 	.word	0x00000080
        /*0470*/ 	.short	0x010a
        /*0472*/ 	.byte	0xff
	.zero		1


	//   ....[53]....
        /*0474*/ 	.word	0x000032f0
        /*0478*/ 	.word	0x000000ff
        /*047c*/ 	.word	0x00000008
        /*0480*/ 	.short	0x010a
        /*0482*/ 	.byte	0x05
	.zero		1


	//   ....[54]....
        /*0484*/ 	.word	0x00003310
        /*0488*/ 	.word	0x000000ff
        /*048c*/ 	.word	0x00000008
        /*0490*/ 	.short	0x010a
        /*0492*/ 	.byte	0x05
	.zero		1


	//   ....[55]....
        /*0494*/ 	.word	0x000034a0
        /*0498*/ 	.word	0x000000ff
        /*049c*/ 	.word	0x00000008
        /*04a0*/ 	.short	0x010a
        /*04a2*/ 	.byte	0x05
	.zero		1


	//   ....[56]....
        /*04a4*/ 	.word	0x000034c0
        /*04a8*/ 	.word	0x000000ff
        /*04ac*/ 	.word	0x00000008
        /*04b0*/ 	.short	0x010a
        /*04b2*/ 	.byte	0x05
	.zero		1


	//   ....[57]....
        /*04b4*/ 	.word	0x00003580
        /*04b8*/ 	.word	0x000000ff
        /*04bc*/ 	.word	0x00000000
        /*04c0*/ 	.short	0x0101
        /*04c2*/ 	.byte	0x04
	.zero		1


	//   ....[58]....
        /*04c4*/ 	.word	0x000038b0
        /*04c8*/ 	.word	0x00000000
        /*04cc*/ 	.word	0x00000070
        /*04d0*/ 	.short	0x010a
        /*04d2*/ 	.byte	0xff
	.zero		1


	//   ....[59]....
        /*04d4*/ 	.word	0x00003970
        /*04d8*/ 	.word	0x00000000
        /*04dc*/ 	.word	0x00000000
        /*04e0*/ 	.short	0x0101
        /*04e2*/ 	.byte	0xff
	.zero		1


	//   ....[60]....
        /*04e4*/ 	.word	0x00003a30
        /*04e8*/ 	.word	0x000000ff
        /*04ec*/ 	.word	0x00000000
        /*04f0*/ 	.short	0x010a
        /*04f2*/ 	.byte	0x04
	.zero		1


	//   ....[61]....
        /*04f4*/ 	.word	0x00003a40
        /*04f8*/ 	.word	0x000000ff
        /*04fc*/ 	.word	0x000000b0
        /*0500*/ 	.short	0x010a
        /*0502*/ 	.byte	0x1f
	.zero		1


	//   ....[62]....
        /*0504*/ 	.word	0x00003af0
        /*0508*/ 	.word	0x000000ff
        /*050c*/ 	.word	0x00000000
        /*0510*/ 	.short	0x010a
        /*0512*/ 	.byte	0x05
	.zero		1


	//   ....[63]....
        /*0514*/ 	.word	0x00003c20
        /*0518*/ 	.word	0x000000ff
        /*051c*/ 	.word	0x00000000
        /*0520*/ 	.short	0x010a
        /*0522*/ 	.byte	0x04
	.zero		1


	//   ....[64]....
        /*0524*/ 	.word	0x00003f20
        /*0528*/ 	.word	0x000000ff
        /*052c*/ 	.word	0x00000000
        /*0530*/ 	.short	0x010a
        /*0532*/ 	.byte	0x04
	.zero		1


	//   ....[65]....
        /*0534*/ 	.word	0x00003fb0
        /*0538*/ 	.word	0x000000ff
        /*053c*/ 	.word	0x00000000
        /*0540*/ 	.short	0x010a
        /*0542*/ 	.byte	0x05
	.zero		1


	//   ....[66]....
        /*0544*/ 	.word	0x00004040
        /*0548*/ 	.word	0x000000ff
        /*054c*/ 	.word	0x00000000
        /*0550*/ 	.short	0x010a
        /*0552*/ 	.byte	0x05
	.zero		1


	//   ....[67]....
        /*0554*/ 	.word	0x000040e0
        /*0558*/ 	.word	0x00000000
        /*055c*/ 	.word	0x00000000
        /*0560*/ 	.short	0x010a
        /*0562*/ 	.byte	0xff
	.zero		1


	//   ....[68]....
        /*0564*/ 	.word	0x00004120
        /*0568*/ 	.word	0x00000000
        /*056c*/ 	.word	0x00000000
        /*0570*/ 	.short	0x010a
        /*0572*/ 	.byte	0xff
	.zero		1


	//   ....[69]....
        /*0574*/ 	.word	0x00004190
        /*0578*/ 	.word	0x000000ff
        /*057c*/ 	.word	0x00000000
        /*0580*/ 	.short	0x0101
        /*0582*/ 	.byte	0x04
	.zero		1


	//   ....[70]....
        /*0584*/ 	.word	0x000041d0
        /*0588*/ 	.word	0x000000ff
        /*058c*/ 	.word	0x000000f0
        /*0590*/ 	.short	0x010a
        /*0592*/ 	.byte	0x1a
	.zero		1


	//   ....[71]....
        /*0594*/ 	.word	0x00004220
        /*0598*/ 	.word	0x000000ff
        /*059c*/ 	.word	0x00000000
        /*05a0*/ 	.short	0x0101
        /*05a2*/ 	.byte	0x04
	.zero		1


	//   ....[72]....
        /*05a4*/ 	.word	0x000046c0
        /*05a8*/ 	.word	0x0000000c
        /*05ac*/ 	.word	0x00000070
        /*05b0*/ 	.short	0x010a
        /*05b2*/ 	.byte	0xff
	.zero		1


	//   ....[73]....
        /*05b4*/ 	.word	0x00004830
        /*05b8*/ 	.word	0x00000000
        /*05bc*/ 	.word	0x00000000
        /*05c0*/ 	.short	0x0101
        /*05c2*/ 	.byte	0xff
	.zero		1


	//   ....[74]....
        /*05c4*/ 	.word	0x00004cc0
        /*05c8*/ 	.word	0x000000ff
        /*05cc*/ 	.word	0x00000068
        /*05d0*/ 	.short	0x010a
        /*05d2*/ 	.byte	0x15
	.zero		1


	//   ....[75]....
        /*05d4*/ 	.word	0x00004e40
        /*05d8*/ 	.word	0x000000ff
        /*05dc*/ 	.word	0x00000040
        /*05e0*/ 	.short	0x010a
        /*05e2*/ 	.byte	0x15
	.zero		1


	//   ....[76]....
        /*05e4*/ 	.word	0x00005040
        /*05e8*/ 	.word	0x000000ff
        /*05ec*/ 	.word	0x00000020
        /*05f0*/ 	.short	0x010b
        /*05f2*/ 	.byte	0x15
	.zero		1


	//   ....[77]....
        /*05f4*/ 	.word	0x00005050
        /*05f8*/ 	.word	0x000000ff
        /*05fc*/ 	.word	0x00000000
        /*0600*/ 	.short	0x0101
        /*0602*/ 	.byte	0x06
	.zero		1


	//   ....[78]....
        /*0604*/ 	.word	0x00005060
        /*0608*/ 	.word	0x000000ff
        /*060c*/ 	.word	0x00000048
        /*0610*/ 	.short	0x010a
        /*0612*/ 	.byte	0x15
	.zero		1


	//   ....[79]....
        /*0614*/ 	.word	0x00005210
        /*0618*/ 	.word	0x000000ff
        /*061c*/ 	.word	0x00000028
        /*0620*/ 	.short	0x010b
        /*0622*/ 	.byte	0x15
	.zero		1


	//   ....[80]....
        /*0624*/ 	.word	0x00005220
        /*0628*/ 	.word	0x000000ff
        /*062c*/ 	.word	0x00000000
        /*0630*/ 	.short	0x0101
        /*0632*/ 	.byte	0x06
	.zero		1


	//   ....[81]....
        /*0634*/ 	.word	0x00005230
        /*0638*/ 	.word	0x000000ff
        /*063c*/ 	.word	0x00000050
        /*0640*/ 	.short	0x010a
        /*0642*/ 	.byte	0x15
	.zero		1


	//   ....[82]....
        /*0644*/ 	.word	0x000053e0
        /*0648*/ 	.word	0x000000ff
        /*064c*/ 	.word	0x00000030
        /*0650*/ 	.short	0x010b
        /*0652*/ 	.byte	0x15
	.zero		1


	//   ....[83]....
        /*0654*/ 	.word	0x000053f0
        /*0658*/ 	.word	0x000000ff
        /*065c*/ 	.word	0x00000000
        /*0660*/ 	.short	0x0101
        /*0662*/ 	.byte	0x06
	.zero		1


	//   ....[84]....
        /*0664*/ 	.word	0x00005400
        /*0668*/ 	.word	0x000000ff
        /*066c*/ 	.word	0x00000058
        /*0670*/ 	.short	0x010a
        /*0672*/ 	.byte	0x15
	.zero		1


	//   ....[85]....
        /*0674*/ 	.word	0x00005640
        /*0678*/ 	.word	0x000000ff
        /*067c*/ 	.word	0x00000038
        /*0680*/ 	.short	0x010b
        /*0682*/ 	.byte	0x15
	.zero		1


	//   ....[86]....
        /*0684*/ 	.word	0x00005650
        /*0688*/ 	.word	0x000000ff
        /*068c*/ 	.word	0x00000000
        /*0690*/ 	.short	0x0101
        /*0692*/ 	.byte	0x25
	.zero		1


	//   ....[87]....
        /*0694*/ 	.word	0x00005690
        /*0698*/ 	.word	0x000000ff
        /*069c*/ 	.word	0x00000040
        /*06a0*/ 	.short	0x010a
        /*06a2*/ 	.byte	0x15
	.zero		1


	//   ....[88]....
        /*06a4*/ 	.word	0x000056b0
        /*06a8*/ 	.word	0x000000ff
        /*06ac*/ 	.word	0x00000048
        /*06b0*/ 	.short	0x010a
        /*06b2*/ 	.byte	0x15
	.zero		1


	//   ....[89]....
        /*06b4*/ 	.word	0x000056d0
        /*06b8*/ 	.word	0x000000ff
        /*06bc*/ 	.word	0x00000050
        /*06c0*/ 	.short	0x010a
        /*06c2*/ 	.byte	0x15
	.zero		1


	//   ....[90]....
        /*06c4*/ 	.word	0x00005710
        /*06c8*/ 	.word	0x00000000
        /*06cc*/ 	.word	0x00000058
        /*06d0*/ 	.short	0x010a
        /*06d2*/ 	.byte	0xff
	.zero		1


	//   ....[91]....
        /*06d4*/ 	.word	0x00005a30
        /*06d8*/ 	.word	0x00000003
        /*06dc*/ 	.word	0x00000070
        /*06e0*/ 	.short	0x010a
        /*06e2*/ 	.byte	0xff
	.zero		1


	//   ....[92]....
        /*06e4*/ 	.word	0x00005bb0
        /*06e8*/ 	.word	0x00000000
        /*06ec*/ 	.word	0x00000000
        /*06f0*/ 	.short	0x0101
        /*06f2*/ 	.byte	0xff
	.zero		1


	//   ....[93]....
        /*06f4*/ 	.word	0x00006690
        /*06f8*/ 	.word	0x000000ff
        /*06fc*/ 	.word	0x00000020
        /*0700*/ 	.short	0x010a
        /*0702*/ 	.byte	0x2b
	.zero		1


	//   ....[94]....
        /*0704*/ 	.word	0x000066c0
        /*0708*/ 	.word	0x00000036
        /*070c*/ 	.word	0x00000090
        /*0710*/ 	.short	0x010a
        /*0712*/ 	.byte	0xff
	.zero		1


	//   ....[95]....
        /*0714*/ 	.word	0x000067d0
        /*0718*/ 	.word	0x000000ff
        /*071c*/ 	.word	0x00000020
        /*0720*/ 	.short	0x010a
        /*0722*/ 	.byte	0x2b
	.zero		1


	//   ....[96]....
        /*0724*/ 	.word	0x000068a0
        /*0728*/ 	.word	0x00000036
        /*072c*/ 	.word	0x00000090
        /*0730*/ 	.short	0x010a
        /*0732*/ 	.byte	0xff
	.zero		1


	//   ....[97]....
        /*0734*/ 	.word	0x00007060
        /*0738*/ 	.word	0x00000000
        /*073c*/ 	.word	0x00000000
        /*0740*/ 	.short	0x0101
        /*0742*/ 	.byte	0xff
	.zero		1


	//   ....[98]....
        /*0744*/ 	.word	0x00007070
        /*0748*/ 	.word	0x00000002
        /*074c*/ 	.word	0x00000020
        /*0750*/ 	.short	0x010a
        /*0752*/ 	.byte	0xff
	.zero		1


	//   ....[99]....
        /*0754*/ 	.word	0x00007130
        /*0758*/ 	.word	0x00000002
        /*075c*/ 	.word	0x00000020
        /*0760*/ 	.short	0x010a
        /*0762*/ 	.byte	0xff
	.zero		1


	//   ....[100]....
        /*0764*/ 	.word	0x00007930
        /*0768*/ 	.word	0x00000000
        /*076c*/ 	.word	0x00000000
        /*0770*/ 	.short	0x0101
        /*0772*/ 	.byte	0xff
	.zero		1


	//   ....[101]....
        /*0774*/ 	.word	0x00007950
        /*0778*/ 	.word	0x00000002
        /*077c*/ 	.word	0x00000020
        /*0780*/ 	.short	0x010a
        /*0782*/ 	.byte	0xff
	.zero		1


	//   ....[102]....
        /*0784*/ 	.word	0x00007a00
        /*0788*/ 	.word	0x00000002
        /*078c*/ 	.word	0x00000020
        /*0790*/ 	.short	0x010a
        /*0792*/ 	.byte	0xff
	.zero		1


	//   ....[103]....
        /*0794*/ 	.word	0x00008200
        /*0798*/ 	.word	0x00000000
        /*079c*/ 	.word	0x00000000
        /*07a0*/ 	.short	0x0101
        /*07a2*/ 	.byte	0xff
	.zero		1


	//   ....[104]....
        /*07a4*/ 	.word	0x00008220
        /*07a8*/ 	.word	0x00000003
        /*07ac*/ 	.word	0x00000020
        /*07b0*/ 	.short	0x010a
        /*07b2*/ 	.byte	0xff
	.zero		1


	//   ....[105]....
        /*07b4*/ 	.word	0x000082d0
        /*07b8*/ 	.word	0x00000003
        /*07bc*/ 	.word	0x00000020
        /*07c0*/ 	.short	0x010a
        /*07c2*/ 	.byte	0xff
	.zero		1


	//   ....[106]....
        /*07c4*/ 	.word	0x00008580
        /*07c8*/ 	.word	0x00000036
        /*07cc*/ 	.word	0x00000000
        /*07d0*/ 	.short	0x0101
        /*07d2*/ 	.byte	0xff
	.zero		1


	//   ....[107]....
        /*07d4*/ 	.word	0x00008b20
        /*07d8*/ 	.word	0x00000000
        /*07dc*/ 	.word	0x00000000
        /*07e0*/ 	.short	0x0101
        /*07e2*/ 	.byte	0xff
	.zero		1


	//   ....[108]....
        /*07e4*/ 	.word	0x00008dc0
        /*07e8*/ 	.word	0x000000ff
        /*07ec*/ 	.word	0x00000000
        /*07f0*/ 	.short	0x0101
        /*07f2*/ 	.byte	0x06
	.zero		1


	//   ....[109]....
        /*07f4*/ 	.word	0x00008de0
        /*07f8*/ 	.word	0x00000000
        /*07fc*/ 	.word	0x000000e0
        /*0800*/ 	.short	0x010a
        /*0802*/ 	.byte	0xff
	.zero		1


	//   ....[110]....
        /*0804*/ 	.word	0x00008e40
        /*0808*/ 	.word	0x00000000
        /*080c*/ 	.word	0x00000010
        /*0810*/ 	.short	0x010a
        /*0812*/ 	.byte	0xff
	.zero		1


	//   ....[111]....
        /*0814*/ 	.word	0x00008ea0
        /*0818*/ 	.word	0x00000000
        /*081c*/ 	.word	0x00000010
        /*0820*/ 	.short	0x010a
        /*0822*/ 	.byte	0xff
	.zero		1


	//   ....[112]....
        /*0824*/ 	.word	0x00008ef0
        /*0828*/ 	.word	0x00000003
        /*082c*/ 	.word	0x00000070
        /*0830*/ 	.short	0x010a
        /*0832*/ 	.byte	0xff
	.zero		1


	//   ....[113]....
        /*0834*/ 	.word	0x00008f50
        /*0838*/ 	.word	0x00000000
        /*083c*/ 	.word	0x00000000
        /*0840*/ 	.short	0x010a
        /*0842*/ 	.byte	0xff
	.zero		1


	//   ....[114]....
        /*0844*/ 	.word	0x00008fa0
        /*0848*/ 	.word	0x00000002
        /*084c*/ 	.word	0x000000d0
        /*0850*/ 	.short	0x010a
        /*0852*/ 	.byte	0xff
	.zero		1


	//   ....[115]....
        /*0854*/ 	.word	0x00009000
        /*0858*/ 	.word	0x00000002
        /*085c*/ 	.word	0x00000080
        /*0860*/ 	.short	0x010a
        /*0862*/ 	.byte	0xff
	.zero		1


	//   ....[116]....
        /*0864*/ 	.word	0x00009050
        /*0868*/ 	.word	0x00000002
        /*086c*/ 	.word	0x00000070
        /*0870*/ 	.short	0x010a
        /*0872*/ 	.byte	0xff
	.zero		1


	//   ....[117]....
        /*0874*/ 	.word	0x000090b0
        /*0878*/ 	.word	0x00000000
        /*087c*/ 	.word	0x00000080
        /*0880*/ 	.short	0x010a
        /*0882*/ 	.byte	0xff
	.zero		1


	//   ....[118]....
        /*0884*/ 	.word	0x00009110
        /*0888*/ 	.word	0x00000005
        /*088c*/ 	.word	0x00000008
        /*0890*/ 	.short	0x010a
        /*0892*/ 	.byte	0xff
	.zero		1


	//   ....[119]....
        /*0894*/ 	.word	0x000091f0
        /*0898*/ 	.word	0x00000000
        /*089c*/ 	.word	0x00000008
        /*08a0*/ 	.short	0x010a
        /*08a2*/ 	.byte	0xff
	.zero		1


	//   ....[120]....
        /*08a4*/ 	.word	0x00009240
        /*08a8*/ 	.word	0x00000000
        /*08ac*/ 	.word	0x00000070
        /*08b0*/ 	.short	0x010a
        /*08b2*/ 	.byte	0xff
	.zero		1


	//   ....[121]....
        /*08b4*/ 	.word	0x000092a0
        /*08b8*/ 	.word	0x00000000
        /*08bc*/ 	.word	0x000000b0
        /*08c0*/ 	.short	0x010a
        /*08c2*/ 	.byte	0xff
	.zero		1


	//   ....[122]....
        /*08c4*/ 	.word	0x00009300
        /*08c8*/ 	.word	0x00000000
        /*08cc*/ 	.word	0x00000000
        /*08d0*/ 	.short	0x010a
        /*08d2*/ 	.byte	0xff
	.zero		1


	//   ....[123]....
        /*08d4*/ 	.word	0x00009360
        /*08d8*/ 	.word	0x00000000
        /*08dc*/ 	.word	0x00000000
        /*08e0*/ 	.short	0x010a
        /*08e2*/ 	.byte	0xff
	.zero		1


	//   ....[124]....
        /*08e4*/ 	.word	0x000093c0
        /*08e8*/ 	.word	0x00000000
        /*08ec*/ 	.word	0x00000000
        /*08f0*/ 	.short	0x010a
        /*08f2*/ 	.byte	0xff
	.zero		1


	//   ....[125]....
        /*08f4*/ 	.word	0x00009420
        /*08f8*/ 	.word	0x00000000
        /*08fc*/ 	.word	0x00000000
        /*0900*/ 	.short	0x010a
        /*0902*/ 	.byte	0xff
	.zero		1


	//   ....[126]....
        /*0904*/ 	.word	0x00009480
        /*0908*/ 	.word	0x00000000
        /*090c*/ 	.word	0x000000f0
        /*0910*/ 	.short	0x010a
        /*0912*/ 	.byte	0xff
	.zero		1


	//   ....[127]....
        /*0914*/ 	.word	0x000094d0
        /*0918*/ 	.word	0x0000000c
        /*091c*/ 	.word	0x00000070
        /*0920*/ 	.short	0x010a
        /*0922*/ 	.byte	0xff
	.zero		1


	//   ....[128]....
        /*0924*/ 	.word	0x00009530
        /*0928*/ 	.word	0x00000000
        /*092c*/ 	.word	0x00000068
        /*0930*/ 	.short	0x010a
        /*0932*/ 	.byte	0xff
	.zero		1


	//   ....[129]....
        /*0934*/ 	.word	0x00009590
        /*0938*/ 	.word	0x00000000
        /*093c*/ 	.word	0x00000040
        /*0940*/ 	.short	0x010a
        /*0942*/ 	.byte	0xff
	.zero		1


	//   ....[130]....
        /*0944*/ 	.word	0x000095f0
        /*0948*/ 	.word	0x00000000
        /*094c*/ 	.word	0x00000048
        /*0950*/ 	.short	0x010a
        /*0952*/ 	.byte	0xff
	.zero		1


	//   ....[131]....
        /*0954*/ 	.word	0x00009650
        /*0958*/ 	.word	0x00000000
        /*095c*/ 	.word	0x00000050
        /*0960*/ 	.short	0x010a
        /*0962*/ 	.byte	0xff
	.zero		1


	//   ....[132]....
        /*0964*/ 	.word	0x000096b0
        /*0968*/ 	.word	0x00000000
        /*096c*/ 	.word	0x00000058
        /*0970*/ 	.short	0x010a
        /*0972*/ 	.byte	0xff
	.zero		1


	//   ....[133]....
        /*0974*/ 	.word	0x00009710
        /*0978*/ 	.word	0x00000000
        /*097c*/ 	.word	0x00000040
        /*0980*/ 	.short	0x010a
        /*0982*/ 	.byte	0xff
	.zero		1


	//   ....[134]....
        /*0984*/ 	.word	0x00009770
        /*0988*/ 	.word	0x00000000
        /*098c*/ 	.word	0x00000048
        /*0990*/ 	.short	0x010a
        /*0992*/ 	.byte	0xff
	.zero		1


	//   ....[135]....
        /*0994*/ 	.word	0x000097d0
        /*0998*/ 	.word	0x00000000
        /*099c*/ 	.word	0x00000050
        /*09a0*/ 	.short	0x010a
        /*09a2*/ 	.byte	0xff
	.zero		1


	//   ....[136]....
        /*09a4*/ 	.word	0x00009820
        /*09a8*/ 	.word	0x00000003
        /*09ac*/ 	.word	0x00000070
        /*09b0*/ 	.short	0x010a
        /*09b2*/ 	.byte	0xff
	.zero		1


	//   ....[137]....
        /*09b4*/ 	.word	0x00009880
        /*09b8*/ 	.word	0x00000002
        /*09bc*/ 	.word	0x00000020
        /*09c0*/ 	.short	0x010a
        /*09c2*/ 	.byte	0xff
	.zero		1


	//   ....[138]....
        /*09c4*/ 	.word	0x000098d0
        /*09c8*/ 	.word	0x00000036
        /*09cc*/ 	.word	0x00000090
        /*09d0*/ 	.short	0x010a
        /*09d2*/ 	.byte	0xff
	.zero		1


	//   ....[139]....
        /*09d4*/ 	.word	0x00009920
        /*09d8*/ 	.word	0x00000002
        /*09dc*/ 	.word	0x00000020
        /*09e0*/ 	.short	0x010a
        /*09e2*/ 	.byte	0xff
	.zero		1


	//   ....[140]....
        /*09e4*/ 	.word	0x00009970
        /*09e8*/ 	.word	0x00000002
        /*09ec*/ 	.word	0x00000020
        /*09f0*/ 	.short	0x010a
        /*09f2*/ 	.byte	0xff
	.zero		1


	//   ....[141]....
        /*09f4*/ 	.word	0x000099c0
        /*09f8*/ 	.word	0x00000003
        /*09fc*/ 	.word	0x00000020
        /*0a00*/ 	.short	0x010a
        /*0a02*/ 	.byte	0xff
	.zero		1


	//----- nvinfo : EIATTR_NUM_MBARRIERS
	.align		4
.L_47:
        /*0a04*/ 	.byte	0x03, 0x38
        /*0a06*/ 	.short	0x001f


	//----- nvinfo : EIATTR_EXIT_INSTR_OFFSETS
	.align		4
        /*0a08*/ 	.byte	0x04, 0x1c
        /*0a0a*/ 	.short	(.L_49 - .L_48)


	//   ....[0]....
.L_48:
        /*0a0c*/ 	.word	0x00002b90


	//   ....[1]....
        /*0a10*/ 	.word	0x00003080


	//   ....[2]....
        /*0a14*/ 	.word	0x000030e0


	//   ....[3]....
        /*0a18*/ 	.word	0x00004450


	//   ....[4]....
        /*0a1c*/ 	.word	0x00005740


	//   ....[5]....
        /*0a20*/ 	.word	0x00005780


	//   ....[6]....
        /*0a24*/ 	.word	0x00008cc0


	//   ....[7]....
        /*0a28*/ 	.word	0x00008d30


	//   ....[8]....
        /*0a2c*/ 	.word	0x00008d60


	//   ....[9]....
        /*0a30*/ 	.word	0x00008dd0


	//----- nvinfo : EIATTR_MAX_THREADS
	.align		4
.L_49:
        /*0a34*/ 	.byte	0x04, 0x05
        /*0a36*/ 	.short	(.L_51 - .L_50)
.L_50:
        /*0a38*/ 	.word	0x00000100
        /*0a3c*/ 	.word	0x00000001
        /*0a40*/ 	.word	0x00000001


	//----- nvinfo : EIATTR_CRS_STACK_SIZE
	.align		4
.L_51:
        /*0a44*/ 	.byte	0x04, 0x1e
        /*0a46*/ 	.short	(.L_53 - .L_52)
.L_52:
        /*0a48*/ 	.word	0x00000000


	//----- nvinfo : EIATTR_CBANK_PARAM_SIZE
	.align		4
.L_53:
        /*0a4c*/ 	.byte	0x03, 0x19
        /*0a4e*/ 	.short	0x0800


	//----- nvinfo : EIATTR_PARAM_CBANK
	.align		4
        /*0a50*/ 	.byte	0x04, 0x0a
        /*0a52*/ 	.short	(.L_55 - .L_54)
	.align		4
.L_54:
        /*0a54*/ 	.word	index@(.nv.constant0._ZN7cutlass13device_kernelINS_4gemm6kernel13GemmUniversalIN4cute5tupleIJiiiiEEENS1_10collective13CollectiveMmaINS1_35MainloopSm100TmaUmmaWarpSpecializedILi2ELi2ELi4ENS5_IJNS4_1CILi4EEENSA_ILi2EEENSA_ILi1EEEEEEEENS5_IJNSA_ILi128EEESG_NSA_ILi64EEEEEENS_6half_tENS5_IJlSD_lEEESJ_NS5_IJSD_llEEENS4_8TiledMMAINS4_8MMA_AtomIJNS4_26SM100_MMA_F16BF16_2x1SM_SSISJ_SJ_fLi128ELi128ELNS4_4UMMA5MajorE0ELSQ_1ELNSP_7ScaleInE0ELSR_0EEEEEENS4_6LayoutINS5_IJSD_SD_SD_EEENS5_IJNSA_ILi0EEESW_SW_EEEEENS5_IJNS4_10UnderscoreESZ_SZ_EEEEENS4_28SM100_TMA_2SM_LOAD_MULTICASTENS4_14ComposedLayoutINS4_7SwizzleILi3ELi4ELi3EEENS4_18smem_ptr_flag_bitsILi16EEENSU_INS5_IJNSA_ILi8EEESH_EEENS5_IJSH_SD_EEEEEEEvNS4_8identityES12_NS13_IS15_S17_NSU_INS5_IJSH_S18_EEENS5_IJSD_SH_EEEEEEEvS1D_EENS_8epilogue10collective18CollectiveEpilogueINS1J_23Sm100TmaWarpSpecializedILi4ELi2ELi16ELb1ELb0EEEJNS5_IJSH_SG_SH_EEENS5_IJNSU_ISH_SD_EENSU_INS5_IJNSA_ILi16EEESC_EEES1F_EEEEESJ_SK_SJ_SK_NS1J_6fusion15FusionCallbacksIS1N_NS1U_17LinearCombinationISJ_fSJ_fLNS_15FloatRoundStyleE2EEES1O_S1T_JEEENS4_5SM1004TMEM4LOAD26SM100_TMEM_LOAD_32dp32b16xENS4_13SM90_TMA_LOADENS13_INS14_ILi1ELi4ELi3EEES17_NSU_INS5_IJS18_S1Q_EEENS5_IJS1Q_SD_EEEEEEENS4_39AutoVectorizingCopyWithAssumedAlignmentILi128EEENS4_14SM90_TMA_STOREES29_S2B_S2B_EEEvvEEEEvNT_6ParamsE)
        /*0a58*/ 	.short	0x0380
        /*0a5a*/ 	.short	0x0800


	//----- nvinfo : EIATTR_SW_WAR
	.align		4
.L_55:
        /*0a5c*/ 	.byte	0x04, 0x36
        /*0a5e*/ 	.short	(.L_57 - .L_56)
.L_56:
        /*0a60*/ 	.word	0x00000008
.L_57:


//--------------------- .nv.callgraph             --------------------------
	.section	.nv.callgraph,"",@"SHT_CUDA_CALLGRAPH"
	.align	4
	.sectionentsize	8
	.align		4
        /*0000*/ 	.word	0x00000000
	.align		4
        /*0004*/ 	.word	0xffffffff
	.align		4
        /*0008*/ 	.word	index@(_ZN7cutlass13device_kernelINS_4gemm6kernel13GemmUniversalIN4cute5tupleIJiiiiEEENS1_10collective13CollectiveMmaINS1_35MainloopSm100TmaUmmaWarpSpecializedILi2ELi2ELi4ENS5_IJNS4_1CILi4EEENSA_ILi2EEENSA_ILi1EEEEEEEENS5_IJNSA_ILi128EEESG_NSA_ILi64EEEEEENS_6half_tENS5_IJlSD_lEEESJ_NS5_IJSD_llEEENS4_8TiledMMAINS4_8MMA_AtomIJNS4_26SM100_MMA_F16BF16_2x1SM_SSISJ_SJ_fLi128ELi128ELNS4_4UMMA5MajorE0ELSQ_1ELNSP_7ScaleInE0ELSR_0EEEEEENS4_6LayoutINS5_IJSD_SD_SD_EEENS5_IJNSA_ILi0EEESW_SW_EEEEENS5_IJNS4_10UnderscoreESZ_SZ_EEEEENS4_28SM100_TMA_2SM_LOAD_MULTICASTENS4_14ComposedLayoutINS4_7SwizzleILi3ELi4ELi3EEENS4_18smem_ptr_flag_bitsILi16EEENSU_INS5_IJNSA_ILi8EEESH_EEENS5_IJSH_SD_EEEEEEEvNS4_8identityES12_NS13_IS15_S17_NSU_INS5_IJSH_S18_EEENS5_IJSD_SH_EEEEEEEvS1D_EENS_8epilogue10collective18CollectiveEpilogueINS1J_23Sm100TmaWarpSpecializedILi4ELi2ELi16ELb1ELb0EEEJNS5_IJSH_SG_SH_EEENS5_IJNSU_ISH_SD_EENSU_INS5_IJNSA_ILi16EEESC_EEES1F_EEEEESJ_SK_SJ_SK_NS1J_6fusion15FusionCallbacksIS1N_NS1U_17LinearCombinationISJ_fSJ_fLNS_15FloatRoundStyleE2EEES1O_S1T_JEEENS4_5SM1004TMEM4LOAD26SM100_TMEM_LOAD_32dp32b16xENS4_13SM90_TMA_LOADENS13_INS14_ILi1ELi4ELi3EEES17_NSU_INS5_IJS18_S1Q_EEENS5_IJS1Q_SD_EEEEEEENS4_39AutoVectorizingCopyWithAssumedAlignmentILi128EEENS4_14SM90_TMA_STOREES29_S2B_S2B_EEEvvEEEEvNT_6ParamsE)
	.align		4
        /*000c*/ 	.word	index@(__assertfail)
	.align		4
        /*0010*/ 	.word	0x00000000
	.align		4
        /*0014*/ 	.word	0xfffffffe
	.align		4
        /*0018*/ 	.word	0x00000000
	.align		4
        /*001c*/ 	.word	0xfffffffd
	.align		4
        /*0020*/ 	.word	0x00000000
	.align		4
        /*0024*/ 	.word	0xfffffffc


//--------------------- .nv.constant4             --------------------------
	.section	.nv.constant4,"a",@progbits
	.align	8
	.align		8
.nv.constant4:
        /*0000*/ 	.dword	__assertfail
	.align		8
        /*0008*/ 	.dword	__unnamed_1
	.align		8
        /*0010*/ 	.dword	__unnamed_2
	.align		8
        /*0018*/ 	.dword	_ZN40_INTERNAL_05195807_4_k_cu_e57a8d87_342594cuda3std3__45__cpo5beginE
	.align		8
        /*0020*/ 	.dword	_ZN40_INTERNAL_05195807_4_k_cu_e57a8d87_342594cuda3std3__45__cpo3endE
	.align		8
        /*0028*/ 	.dword	_ZN40_INTERNAL_05195807_4_k_cu_e57a8d87_342594cuda3std3__45__cpo6cbeginE
	.align		8
        /*0030*/ 	.dword	_ZN40_INTERNAL_05195807_4_k_cu_e57a8d87_342594cuda3std3__45__cpo4cendE
	.align		8
        /*0038*/ 	.dword	_ZN40_INTERNAL_05195807_4_k_cu_e57a8d87_342594cuda3std3__442_GLOBAL__N__05195807_4_k_cu_e57a8d87_342596ignoreE
	.align		8
        /*0040*/ 	.dword	_ZN40_INTERNAL_05195807_4_k_cu_e57a8d87_342594cuda3std3__419piecewise_constructE
	.align		8
        /*0048*/ 	.dword	_ZN40_INTERNAL_05195807_4_k_cu_e57a8d87_342594cuda3std3__48in_placeE
	.align		8
        /*0050*/ 	.dword	_ZN40_INTERNAL_05195807_4_k_cu_e57a8d87_342594cuda3std6ranges3__45__cpo4swapE
	.align		8
        /*0058*/ 	.dword	_ZN40_INTERNAL_05195807_4_k_cu_e57a8d87_342594cuda3std6ranges3__45__cpo9iter_moveE
	.align		8
        /*0060*/ 	.dword	_ZN40_INTERNAL_05195807_4_k_cu_e57a8d87_342594cute7productE
	.align		8
        /*0068*/ 	.dword	_ZN40_INTERNAL_05195807_4_k_cu_e57a8d87_342594cute1_E
	.align		8
        /*0070*/ 	.dword	$str$25
	.align		8
        /*0078*/ 	.dword	$str$26
	.align		8
        /*0080*/ 	.dword	$str$27
	.align		8
        /*0088*/ 	.dword	$str$28


//--------------------- .text._ZN7cutlass13device_kernelINS_4gemm6kernel13GemmUniversalIN4cute5tupleIJiiiiEEENS1_10collective13CollectiveMmaINS1_35MainloopSm100TmaUmmaWarpSpecializedILi2ELi2ELi4ENS5_IJNS4_1CILi4EEENSA_ILi2EEENSA_ILi1EEEEEEEENS5_IJNSA_ILi128EEESG_NSA_ILi64EEEEEENS_6half_tENS5_IJlSD_lEEESJ_NS5_IJSD_llEEENS4_8TiledMMAINS4_8MMA_AtomIJNS4_26SM100_MMA_F16BF16_2x1SM_SSISJ_SJ_fLi128ELi128ELNS4_4UMMA5MajorE0ELSQ_1ELNSP_7ScaleInE0ELSR_0EEEEEENS4_6LayoutINS5_IJSD_SD_SD_EEENS5_IJNSA_ILi0EEESW_SW_EEEEENS5_IJNS4_10UnderscoreESZ_SZ_EEEEENS4_28SM100_TMA_2SM_LOAD_MULTICASTENS4_14ComposedLayoutINS4_7SwizzleILi3ELi4ELi3EEENS4_18smem_ptr_flag_bitsILi16EEENSU_INS5_IJNSA_ILi8EEESH_EEENS5_IJSH_SD_EEEEEEEvNS4_8identityES12_NS13_IS15_S17_NSU_INS5_IJSH_S18_EEENS5_IJSD_SH_EEEEEEEvS1D_EENS_8epilogue10collective18CollectiveEpilogueINS1J_23Sm100TmaWarpSpecializedILi4ELi2ELi16ELb1ELb0EEEJNS5_IJSH_SG_SH_EEENS5_IJNSU_ISH_SD_EENSU_INS5_IJNSA_ILi16EEESC_EEES1F_EEEEESJ_SK_SJ_SK_NS1J_6fusion15FusionCallbacksIS1N_NS1U_17LinearCombinationISJ_fSJ_fLNS_15FloatRoundStyleE2EEES1O_S1T_JEEENS4_5SM1004TMEM4LOAD26SM100_TMEM_LOAD_32dp32b16xENS4_13SM90_TMA_LOADENS13_INS14_ILi1ELi4ELi3EEES17_NSU_INS5_IJS18_S1Q_EEENS5_IJS1Q_SD_EEEEEEENS4_39AutoVectorizingCopyWithAssumedAlignmentILi128EEENS4_14SM90_TMA_STOREES29_S2B_S2B_EEEvvEEEEvNT_6ParamsE --------------------------
	.section	.text._ZN7cutlass13device_kernelINS_4gemm6kernel13GemmUniversalIN4cute5tupleIJiiiiEEENS1_10collective13CollectiveMmaINS1_35MainloopSm100TmaUmmaWarpSpecializedILi2ELi2ELi4ENS5_IJNS4_1CILi4EEENSA_ILi2EEENSA_ILi1EEEEEEEENS5_IJNSA_ILi128EEESG_NSA_ILi64EEEEEENS_6half_tENS5_IJlSD_lEEESJ_NS5_IJSD_llEEENS4_8TiledMMAINS4_8MMA_AtomIJNS4_26SM100_MMA_F16BF16_2x1SM_SSISJ_SJ_fLi128ELi128ELNS4_4UMMA5MajorE0ELSQ_1ELNSP_7ScaleInE0ELSR_0EEEEEENS4_6LayoutINS5_IJSD_SD_SD_EEENS5_IJNSA_ILi0EEESW_SW_EEEEENS5_IJNS4_10UnderscoreESZ_SZ_EEEEENS4_28SM100_TMA_2SM_LOAD_MULTICASTENS4_14ComposedLayoutINS4_7SwizzleILi3ELi4ELi3EEENS4_18smem_ptr_flag_bitsILi16EEENSU_INS5_IJNSA_ILi8EEESH_EEENS5_IJSH_SD_EEEEEEEvNS4_8identityES12_NS13_IS15_S17_NSU_INS5_IJSH_S18_EEENS5_IJSD_SH_EEEEEEEvS1D_EENS_8epilogue10collective18CollectiveEpilogueINS1J_23Sm100TmaWarpSpecializedILi4ELi2ELi16ELb1ELb0EEEJNS5_IJSH_SG_SH_EEENS5_IJNSU_ISH_SD_EENSU_INS5_IJNSA_ILi16EEESC_EEES1F_EEEEESJ_SK_SJ_SK_NS1J_6fusion15FusionCallbacksIS1N_NS1U_17LinearCombinationISJ_fSJ_fLNS_15FloatRoundStyleE2EEES1O_S1T_JEEENS4_5SM1004TMEM4LOAD26SM100_TMEM_LOAD_32dp32b16xENS4_13SM90_TMA_LOADENS13_INS14_ILi1ELi4ELi3EEES17_NSU_INS5_IJS18_S1Q_EEENS5_IJS1Q_SD_EEEEEEENS4_39AutoVectorizingCopyWithAssumedAlignmentILi128EEENS4_14SM90_TMA_STOREES29_S2B_S2B_EEEvvEEEEvNT_6ParamsE,"ax",@progbits
	.align	128
.text._ZN7cutlass13device_kernelINS_4gemm6kernel13GemmUniversalIN4cute5tupleIJiiiiEEENS1_10collective13CollectiveMmaINS1_35MainloopSm100TmaUmmaWarpSpecializedILi2ELi2ELi4ENS5_IJNS4_1CILi4EEENSA_ILi2EEENSA_ILi1EEEEEEEENS5_IJNSA_ILi128EEESG_NSA_ILi64EEEEEENS_6half_tENS5_IJlSD_lEEESJ_NS5_IJSD_llEEENS4_8TiledMMAINS4_8MMA_AtomIJNS4_26SM100_MMA_F16BF16_2x1SM_SSISJ_SJ_fLi128ELi128ELNS4_4UMMA5MajorE0ELSQ_1ELNSP_7ScaleInE0ELSR_0EEEEEENS4_6LayoutINS5_IJSD_SD_SD_EEENS5_IJNSA_ILi0EEESW_SW_EEEEENS5_IJNS4_10UnderscoreESZ_SZ_EEEEENS4_28SM100_TMA_2SM_LOAD_MULTICASTENS4_14ComposedLayoutINS4_7SwizzleILi3ELi4ELi3EEENS4_18smem_ptr_flag_bitsILi16EEENSU_INS5_IJNSA_ILi8EEESH_EEENS5_IJSH_SD_EEEEEEEvNS4_8identityES12_NS13_IS15_S17_NSU_INS5_IJSH_S18_EEENS5_IJSD_SH_EEEEEEEvS1D_EENS_8epilogue10collective18CollectiveEpilogueINS1J_23Sm100TmaWarpSpecializedILi4ELi2ELi16ELb1ELb0EEEJNS5_IJSH_SG_SH_EEENS5_IJNSU_ISH_SD_EENSU_INS5_IJNSA_ILi16EEESC_EEES1F_EEEEESJ_SK_SJ_SK_NS1J_6fusion15FusionCallbacksIS1N_NS1U_17LinearCombinationISJ_fSJ_fLNS_15FloatRoundStyleE2EEES1O_S1T_JEEENS4_5SM1004TMEM4LOAD26SM100_TMEM_LOAD_32dp32b16xENS4_13SM90_TMA_LOADENS13_INS14_ILi1ELi4ELi3EEES17_NSU_INS5_IJS18_S1Q_EEENS5_IJS1Q_SD_EEEEEEENS4_39AutoVectorizingCopyWithAssumedAlignmentILi128EEENS4_14SM90_TMA_STOREES29_S2B_S2B_EEEvvEEEEvNT_6ParamsE:
        .type           _ZN7cutlass13device_kernelINS_4gemm6kernel13GemmUniversalIN4cute5tupleIJiiiiEEENS1_10collective13CollectiveMmaINS1_35MainloopSm100TmaUmmaWarpSpecializedILi2ELi2ELi4ENS5_IJNS4_1CILi4EEENSA_ILi2EEENSA_ILi1EEEEEEEENS5_IJNSA_ILi128EEESG_NSA_ILi64EEEEEENS_6half_tENS5_IJlSD_lEEESJ_NS5_IJSD_llEEENS4_8TiledMMAINS4_8MMA_AtomIJNS4_26SM100_MMA_F16BF16_2x1SM_SSISJ_SJ_fLi128ELi128ELNS4_4UMMA5MajorE0ELSQ_1ELNSP_7ScaleInE0ELSR_0EEEEEENS4_6LayoutINS5_IJSD_SD_SD_EEENS5_IJNSA_ILi0EEESW_SW_EEEEENS5_IJNS4_10UnderscoreESZ_SZ_EEEEENS4_28SM100_TMA_2SM_LOAD_MULTICASTENS4_14ComposedLayoutINS4_7SwizzleILi3ELi4ELi3EEENS4_18smem_ptr_flag_bitsILi16EEENSU_INS5_IJNSA_ILi8EEESH_EEENS5_IJSH_SD_EEEEEEEvNS4_8identityES12_NS13_IS15_S17_NSU_INS5_IJSH_S18_EEENS5_IJSD_SH_EEEEEEEvS1D_EENS_8epilogue10collective18CollectiveEpilogueINS1J_23Sm100TmaWarpSpecializedILi4ELi2ELi16ELb1ELb0EEEJNS5_IJSH_SG_SH_EEENS5_IJNSU_ISH_SD_EENSU_INS5_IJNSA_ILi16EEESC_EEES1F_EEEEESJ_SK_SJ_SK_NS1J_6fusion15FusionCallbacksIS1N_NS1U_17LinearCombinationISJ_fSJ_fLNS_15FloatRoundStyleE2EEES1O_S1T_JEEENS4_5SM1004TMEM4LOAD26SM100_TMEM_LOAD_32dp32b16xENS4_13SM90_TMA_LOADENS13_INS14_ILi1ELi4ELi3EEES17_NSU_INS5_IJS18_S1Q_EEENS5_IJS1Q_SD_EEEEEEENS4_39AutoVectorizingCopyWithAssumedAlignmentILi128EEENS4_14SM90_TMA_STOREES29_S2B_S2B_EEEvvEEEEvNT_6ParamsE,@function
        .size           _ZN7cutlass13device_kernelINS_4gemm6kernel13GemmUniversalIN4cute5tupleIJiiiiEEENS1_10collective13CollectiveMmaINS1_35MainloopSm100TmaUmmaWarpSpecializedILi2ELi2ELi4ENS5_IJNS4_1CILi4EEENSA_ILi2EEENSA_ILi1EEEEEEEENS5_IJNSA_ILi128EEESG_NSA_ILi64EEEEEENS_6half_tENS5_IJlSD_lEEESJ_NS5_IJSD_llEEENS4_8TiledMMAINS4_8MMA_AtomIJNS4_26SM100_MMA_F16BF16_2x1SM_SSISJ_SJ_fLi128ELi128ELNS4_4UMMA5MajorE0ELSQ_1ELNSP_7ScaleInE0ELSR_0EEEEEENS4_6LayoutINS5_IJSD_SD_SD_EEENS5_IJNSA_ILi0EEESW_SW_EEEEENS5_IJNS4_10UnderscoreESZ_SZ_EEEEENS4_28SM100_TMA_2SM_LOAD_MULTICASTENS4_14ComposedLayoutINS4_7SwizzleILi3ELi4ELi3EEENS4_18smem_ptr_flag_bitsILi16EEENSU_INS5_IJNSA_ILi8EEESH_EEENS5_IJSH_SD_EEEEEEEvNS4_8identityES12_NS13_IS15_S17_NSU_INS5_IJSH_S18_EEENS5_IJSD_SH_EEEEEEEvS1D_EENS_8epilogue10collective18CollectiveEpilogueINS1J_23Sm100TmaWarpSpecializedILi4ELi2ELi16ELb1ELb0EEEJNS5_IJSH_SG_SH_EEENS5_IJNSU_ISH_SD_EENSU_INS5_IJNSA_ILi16EEESC_EEES1F_EEEEESJ_SK_SJ_SK_NS1J_6fusion15FusionCallbacksIS1N_NS1U_17LinearCombinationISJ_fSJ_fLNS_15FloatRoundStyleE2EEES1O_S1T_JEEENS4_5SM1004TMEM4LOAD26SM100_TMEM_LOAD_32dp32b16xENS4_13SM90_TMA_LOADENS13_INS14_ILi1ELi4ELi3EEES17_NSU_INS5_IJS18_S1Q_EEENS5_IJS1Q_SD_EEEEEEENS4_39AutoVectorizingCopyWithAssumedAlignmentILi128EEENS4_14SM90_TMA_STOREES29_S2B_S2B_EEEvvEEEEvNT_6ParamsE,(.L_x_191 - _ZN7cutlass13device_kernelINS_4gemm6kernel13GemmUniversalIN4cute5tupleIJiiiiEEENS1_10collective13CollectiveMmaINS1_35MainloopSm100TmaUmmaWarpSpecializedILi2ELi2ELi4ENS5_IJNS4_1CILi4EEENSA_ILi2EEENSA_ILi1EEEEEEEENS5_IJNSA_ILi128EEESG_NSA_ILi64EEEEEENS_6half_tENS5_IJlSD_lEEESJ_NS5_IJSD_llEEENS4_8TiledMMAINS4_8MMA_AtomIJNS4_26SM100_MMA_F16BF16_2x1SM_SSISJ_SJ_fLi128ELi128ELNS4_4UMMA5MajorE0ELSQ_1ELNSP_7ScaleInE0ELSR_0EEEEEENS4_6LayoutINS5_IJSD_SD_SD_EEENS5_IJNSA_ILi0EEESW_SW_EEEEENS5_IJNS4_10UnderscoreESZ_SZ_EEEEENS4_28SM100_TMA_2SM_LOAD_MULTICASTENS4_14ComposedLayoutINS4_7SwizzleILi3ELi4ELi3EEENS4_18smem_ptr_flag_bitsILi16EEENSU_INS5_IJNSA_ILi8EEESH_EEENS5_IJSH_SD_EEEEEEEvNS4_8identityES12_NS13_IS15_S17_NSU_INS5_IJSH_S18_EEENS5_IJSD_SH_EEEEEEEvS1D_EENS_8epilogue10collective18CollectiveEpilogueINS1J_23Sm100TmaWarpSpecializedILi4ELi2ELi16ELb1ELb0EEEJNS5_IJSH_SG_SH_EEENS5_IJNSU_ISH_SD_EENSU_INS5_IJNSA_ILi16EEESC_EEES1F_EEEEESJ_SK_SJ_SK_NS1J_6fusion15FusionCallbacksIS1N_NS1U_17LinearCombinationISJ_fSJ_fLNS_15FloatRoundStyleE2EEES1O_S1T_JEEENS4_5SM1004TMEM4LOAD26SM100_TMEM_LOAD_32dp32b16xENS4_13SM90_TMA_LOADENS13_INS14_ILi1ELi4ELi3EEES17_NSU_INS5_IJS18_S1Q_EEENS5_IJS1Q_SD_EEEEEEENS4_39AutoVectorizingCopyWithAssumedAlignmentILi128EEENS4_14SM90_TMA_STOREES29_S2B_S2B_EEEvvEEEEvNT_6ParamsE)
        .other          _ZN7cutlass13device_kernelINS_4gemm6kernel13GemmUniversalIN4cute5tupleIJiiiiEEENS1_10collective13CollectiveMmaINS1_35MainloopSm100TmaUmmaWarpSpecializedILi2ELi2ELi4ENS5_IJNS4_1CILi4EEENSA_ILi2EEENSA_ILi1EEEEEEEENS5_IJNSA_ILi128EEESG_NSA_ILi64EEEEEENS_6half_tENS5_IJlSD_lEEESJ_NS5_IJSD_llEEENS4_8TiledMMAINS4_8MMA_AtomIJNS4_26SM100_MMA_F16BF16_2x1SM_SSISJ_SJ_fLi128ELi128ELNS4_4UMMA5MajorE0ELSQ_1ELNSP_7ScaleInE0ELSR_0EEEEEENS4_6LayoutINS5_IJSD_SD_SD_EEENS5_IJNSA_ILi0EEESW_SW_EEEEENS5_IJNS4_10UnderscoreESZ_SZ_EEEEENS4_28SM100_TMA_2SM_LOAD_MULTICASTENS4_14ComposedLayoutINS4_7SwizzleILi3ELi4ELi3EEENS4_18smem_ptr_flag_bitsILi16EEENSU_INS5_IJNSA_ILi8EEESH_EEENS5_IJSH_SD_EEEEEEEvNS4_8identityES12_NS13_IS15_S17_NSU_INS5_IJSH_S18_EEENS5_IJSD_SH_EEEEEEEvS1D_EENS_8epilogue10collective18CollectiveEpilogueINS1J_23Sm100TmaWarpSpecializedILi4ELi2ELi16ELb1ELb0EEEJNS5_IJSH_SG_SH_EEENS5_IJNSU_ISH_SD_EENSU_INS5_IJNSA_ILi16EEESC_EEES1F_EEEEESJ_SK_SJ_SK_NS1J_6fusion15FusionCallbacksIS1N_NS1U_17LinearCombinationISJ_fSJ_fLNS_15FloatRoundStyleE2EEES1O_S1T_JEEENS4_5SM1004TMEM4LOAD26SM100_TMEM_LOAD_32dp32b16xENS4_13SM90_TMA_LOADENS13_INS14_ILi1ELi4ELi3EEES17_NSU_INS5_IJS18_S1Q_EEENS5_IJS1Q_SD_EEEEEEENS4_39AutoVectorizingCopyWithAssumedAlignmentILi128EEENS4_14SM90_TMA_STOREES29_S2B_S2B_EEEvvEEEEvNT_6ParamsE,@"STO_CUDA_ENTRY STV_DEFAULT"
_ZN7cutlass13device_kernelINS_4gemm6kernel13GemmUniversalIN4cute5tupleIJiiiiEEENS1_10collective13CollectiveMmaINS1_35MainloopSm100TmaUmmaWarpSpecializedILi2ELi2ELi4ENS5_IJNS4_1CILi4EEENSA_ILi2EEENSA_ILi1EEEEEEEENS5_IJNSA_ILi128EEESG_NSA_ILi64EEEEEENS_6half_tENS5_IJlSD_lEEESJ_NS5_IJSD_llEEENS4_8TiledMMAINS4_8MMA_AtomIJNS4_26SM100_MMA_F16BF16_2x1SM_SSISJ_SJ_fLi128ELi128ELNS4_4UMMA5MajorE0ELSQ_1ELNSP_7ScaleInE0ELSR_0EEEEEENS4_6LayoutINS5_IJSD_SD_SD_EEENS5_IJNSA_ILi0EEESW_SW_EEEEENS5_IJNS4_10UnderscoreESZ_SZ_EEEEENS4_28SM100_TMA_2SM_LOAD_MULTICASTENS4_14ComposedLayoutINS4_7SwizzleILi3ELi4ELi3EEENS4_18smem_ptr_flag_bitsILi16EEENSU_INS5_IJNSA_ILi8EEESH_EEENS5_IJSH_SD_EEEEEEEvNS4_8identityES12_NS13_IS15_S17_NSU_INS5_IJSH_S18_EEENS5_IJSD_SH_EEEEEEEvS1D_EENS_8epilogue10collective18CollectiveEpilogueINS1J_23Sm100TmaWarpSpecializedILi4ELi2ELi16ELb1ELb0EEEJNS5_IJSH_SG_SH_EEENS5_IJNSU_ISH_SD_EENSU_INS5_IJNSA_ILi16EEESC_EEES1F_EEEEESJ_SK_SJ_SK_NS1J_6fusion15FusionCallbacksIS1N_NS1U_17LinearCombinationISJ_fSJ_fLNS_15FloatRoundStyleE2EEES1O_S1T_JEEENS4_5SM1004TMEM4LOAD26SM100_TMEM_LOAD_32dp32b16xENS4_13SM90_TMA_LOADENS13_INS14_ILi1ELi4ELi3EEES17_NSU_INS5_IJS18_S1Q_EEENS5_IJS1Q_SD_EEEEEEENS4_39AutoVectorizingCopyWithAssumedAlignmentILi128EEENS4_14SM90_TMA_STOREES29_S2B_S2B_EEEvvEEEEvNT_6ParamsE:
[----:B------:R-:W1:Y:S01]  /*0000*/  LDC R1, c[0x0][0x37c] ;  /* 0x0000df00ff017b82 */ /* 0x000e620000000800 */
[----:B------:R-:W2:Y:S01]  /*0010*/  S2R R61, SR_TID.X ;  /* 0x00000000003d7919 */ /* 0x000ea20000002100 */
[----:B------:R-:W3:Y:S06]  /*0020*/  LDCU.64 UR8, c[0x0][0x890] ;  /* 0x00011200ff0877ac */ /* 0x000eec0008000a00 */
[----:B------:R-:W4:Y:S01]  /*0030*/  S2UR UR47, SR_CgaCtaId ;  /* 0x00000000002f79c3 */ /* 0x000f220000008800 */
[----:B------:R-:W-:Y:S02]  /*0040*/  PRMT R50, RZ, 0x7610, R50 ;  /* 0x00007610ff327816 */ /* 0x000fe40000000032 */
[----:B------:R-:W-:-:S02]  /*0050*/  ELECT P0, URZ, PT ;  /* 0x0000000000ff782f */ /* 0x000fc40003800000 */
[----:B---3--:R-:W-:-:S04]  /*0060*/  ISETP.NE.U32.AND P1, PT, RZ, UR8, PT ;  /* 0x00000008ff007c0c */ /* 0x008fc8000bf25070 */
[----:B------:R-:W-:Y:S01]  /*0070*/  ISETP.NE.AND.EX P2, PT, RZ, UR9, PT, P1 ;  /* 0x00000009ff007c0c */ /* 0x000fe2000bf45310 */
[----:B----4-:R-:W-:Y:S02]  /*0080*/  ULOP3.LUT UR46, UR47, 0x1, URZ, 0xc0, !UPT ;  /* 0x000000012f2e7892 */ /* 0x010fe4000f8ec0ff */
[----:B------:R-:W-:Y:S01]  /*0090*/  ULOP3.LUT UR48, UR47, 0x1, URZ, 0x3c, !UPT ;  /* 0x000000012f307892 */ /* 0x000fe2000f8e3cff */
[----:B--2---:R-:W-:-:S05]  /*00a0*/  SHF.R.U32.HI R51, RZ, 0x5, R61 ;  /* 0x00000005ff337819 */ /* 0x004fca000001163d */
[----:B------:R-:W2:Y:S02]  /*00b0*/  SHFL.IDX PT, R0, R51, RZ, 0x1f ;  /* 0x00001fff33007589 */ /* 0x000ea400000e0000 */
[----:B--2---:R-:W-:Y:S02]  /*00c0*/  R2UR UR25, R0 ;  /* 0x00000000001972ca */ /* 0x004fe400000e0000 */
[----:B-1----:R-:W-:Y:S05]  /*00d0*/  @P2 BRA `(.L_x_0) ;  /* 0x0000000000302947 */ /* 0x002fea0003800000 */
[----:B------:R-:W1:Y:S02]  /*00e0*/  LDCU.64 UR4, c[0x0][0x888] ;  /* 0x00011100ff0477ac */ /* 0x000e640008000a00 */
[----:B-1----:R-:W-:-:S04]  /*00f0*/  UISETP.NE.U32.AND UP0, UPT, UR4, URZ, UPT ;  /* 0x000000ff0400728c */ /* 0x002fc8000bf05070 */
[----:B------:R-:W-:-:S09]  /*0100*/  UISETP.NE.AND.EX UP0, UPT, UR5, URZ, UPT, UP0 ;  /* 0x000000ff0500728c */ /* 0x000fd2000bf05300 */
[----:B------:R-:W-:Y:S05]  /*0110*/  BRA.U !UP0, `(.L_x_1) ;  /* 0x0000000108147547 */ /* 0x000fea000b800000 */
[----:B------:R-:W1:Y:S01]  /*0120*/  LDC.64 R2, c[0x0][0x888] ;  /* 0x00022200ff027b82 */ /* 0x000e620000000a00 */
[----:B------:R-:W1:Y:S02]  /*0130*/  LDCU.64 UR4, c[0x0][0x358] ;  /* 0x00006b00ff0477ac */ /* 0x000e640008000a00 */
[----:B-1----:R1:W5:Y:S01]  /*0140*/  LDG.E R27, desc[UR4][R2.64] ;  /* 0x00000004021b7981 */ /* 0x002362000c1e1900 */
[----:B------:R-:W-:Y:S01]  /*0150*/  HFMA2 R50, -RZ, RZ, 0, 5.9604644775390625e-08 ;  /* 0x00000001ff327431 */ /* 0x000fe200000001ff */
[----:B------:R-:W-:Y:S05]  /*0160*/  BRA `(.L_x_0) ;  /* 0x00000000000c7947 */ /* 0x000fea0003800000 */
.L_x_1:
[----:B------:R-:W1:Y:S01]  /*0170*/  LDCU UR4, c[0x0][0x880] ;  /* 0x00011000ff0477ac */ /* 0x000e620008000800 */
[----:B------:R-:W-:Y:S01]  /*0180*/  HFMA2 R50, -RZ, RZ, 0, 5.9604644775390625e-08 ;  /* 0x00000001ff327431 */ /* 0x000fe200000001ff */
[----:B-1----:R-:W-:-:S07]  /*0190*/  MOV R27, UR4 ;  /* 0x00000004001b7c02 */ /* 0x002fce0008000f00 */
.L_x_0:
[----:B------:R-:W2:Y:S02]  /*01a0*/  LDCU.64 UR4, c[0x0][0x8b0] ;  /* 0x00011600ff0477ac */ /* 0x000ea40008000a00 */
[----:B--2---:R-:W-:-:S04]  /*01b0*/  UISETP.NE.U32.AND UP0, UPT, UR4, URZ, UPT ;  /* 0x000000ff0400728c */ /* 0x004fc8000bf05070 */
[----:B------:R-:W-:-:S09]  /*01c0*/  UISETP.NE.AND.EX UP0, UPT, UR5, URZ, UPT, UP0 ;  /* 0x000000ff0500728c */ /* 0x000fd2000bf05300 */
[----:B------:R-:W-:Y:S05]  /*01d0*/  BRA.U UP0, `(.L_x_2) ;  /* 0x0000000100287547 */ /* 0x000fea000b800000 */
[----:B------:R-:W2:Y:S02]  /*01e0*/  LDCU.64 UR4, c[0x0][0x8a8] ;  /* 0x00011500ff0477ac */ /* 0x000ea40008000a00 */
[----:B--2---:R-:W-:-:S04]  /*01f0*/  UISETP.NE.U32.AND UP0, UPT, UR4, URZ, UPT ;  /* 0x000000ff0400728c */ /* 0x004fc8000bf05070 */
[----:B------:R-:W-:-:S09]  /*0200*/  UISETP.NE.AND.EX UP0, UPT, UR5, URZ, UPT, UP0 ;  /* 0x000000ff0500728c */ /* 0x000fd2000bf05300 */
[----:B------:R-:W-:Y:S05]  /*0210*/  BRA.U !UP0, `(.L_x_3) ;  /* 0x0000000108107547 */ /* 0x000fea000b800000 */
[----:B------:R-:W2:Y:S01]  /*0220*/  LDC.64 R24, c[0x0][0x8a8] ;  /* 0x00022a00ff187b82 */ /* 0x000ea20000000a00 */
[----:B------:R-:W2:Y:S02]  /*0230*/  LDCU.64 UR4, c[0x0][0x358] ;  /* 0x00006b00ff0477ac */ /* 0x000ea40008000a00 */
[----:B--2---:R2:W5:Y:S01]  /*0240*/  LDG.E R24, desc[UR4][R24.64] ;  /* 0x0000000418187981 */ /* 0x004562000c1e1900 */
[----:B------:R-:W-:Y:S05]  /*0250*/  BRA `(.L_x_2) ;  /* 0x0000000000087947 */ /* 0x000fea0003800000 */
.L_x_3:
[----:B------:R-:W2:Y:S02]  /*0260*/  LDCU UR4, c[0x0][0x8a0] ;  /* 0x00011400ff0477ac */ /* 0x000ea40008000800 */
[----:B--2---:R-:W-:Y:S02]  /*0270*/  MOV R24, UR4 ;  /* 0x0000000400187c02 */ /* 0x004fe40008000f00 */
.L_x_2:
[----:B------:R-:W-:Y:S01]  /*0280*/  IMAD.U32 R0, RZ, RZ, UR25 ;  /* 0x00000019ff007e24 */ /* 0x000fe2000f8e00ff */
[----:B------:R-:W-:Y:S04]  /*0290*/  BSSY.RECONVERGENT B0, `(.L_x_4) ;  /* 0x000000c000007945 */ /* 0x000fe80003800200 */
[C---:B------:R-:W-:Y:S02]  /*02a0*/  ISETP.NE.OR P3, PT, R0.reuse, 0x1, !P0 ;  /* 0x000000010000780c */ /* 0x040fe40004765670 */
[----:B------:R-:W-:-:S11]  /*02b0*/  ISETP.NE.OR P2, PT, R0, 0x3, !P0 ;  /* 0x000000030000780c */ /* 0x000fd60004745670 */
[----:B------:R-:W-:Y:S05]  /*02c0*/  @P3 BRA `(.L_x_5) ;  /* 0x0000000000203947 */ /* 0x000fea0003800000 */
[----:B------:R-:W3:Y:S02]  /*02d0*/  LDCU.64 UR4, c[0x0][0x348] ;  /* 0x00006900ff0477ac */ /* 0x000ee40008000a00 */
[----:B---3--:R-:W-:Y:S02]  /*02e0*/  UIADD3 UR6, UP1, UPT, UR4, 0x80, URZ ;  /* 0x0000008004067890 */ /* 0x008fe4000ff3e0ff */
[----:B------:R-:W-:Y:S02]  /*02f0*/  UIADD3 UR4, UP0, UPT, UR4, 0x180, URZ ;  /* 0x0000018004047890 */ /* 0x000fe4000ff1e0ff */
[----:B------:R-:W-:Y:S02]  /*0300*/  UIADD3.X UR7, UPT, UPT, URZ, UR5, URZ, UP1, !UPT ;  /* 0x00000005ff077290 */ /* 0x000fe40008ffe4ff */
[----:B------:R-:W-:-:S07]  /*0310*/  UIADD3.X UR5, UPT, UPT, URZ, UR5, URZ, UP0, !UPT ;  /* 0x00000005ff057290 */ /* 0x000fce00087fe4ff */
[----:B------:R3:W-:Y:S02]  /*0320*/  UTMACCTL.PF [UR6] ;  /* 0x00000000060079b9 */ /* 0x0007e40008040000 */
[----:B------:R3:W-:Y:S02]  /*0330*/  UTMACCTL.PF [UR4] ;  /* 0x00000000040079b9 */ /* 0x0007e40008040000 */
[----:B---3--:R-:W-:Y:S01]  /*0340*/  NOP ;  /* 0x0000000000007918 */ /* 0x008fe20000000000 */
.L_x_5:
[----:B------:R-:W-:Y:S05]  /*0350*/  BSYNC.RECONVERGENT B0 ;  /* 0x0000000000007941 */ /* 0x000fea0003800200 */
.L_x_4:
[----:B------:R-:W-:Y:S04]  /*0360*/  BSSY.RECONVERGENT B0, `(.L_x_6) ;  /* 0x000000a000007945 */ /* 0x000fe80003800200 */
        /* <DEDUP_REMOVED lines=9> */
.L_x_7:
[----:B------:R-:W-:Y:S05]  /*0400*/  BSYNC.RECONVERGENT B0 ;  /* 0x0000000000007941 */ /* 0x000fea0003800200 */
.L_x_6:
[----:B------:R-:W3:Y:S01]  /*0410*/  LDCU.64 UR4, c[0x0][0x888] ;  /* 0x00011100ff0477ac */ /* 0x000ee20008000a00 */
[----:B------:R-:W-:Y:S01]  /*0420*/  ISETP.NE.AND.EX P1, PT, RZ, UR9, PT, P1 ;  /* 0x00000009ff007c0c */ /* 0x000fe2000bf25310 */
[----:B------:R-:W-:Y:S01]  /*0430*/  UPLOP3.LUT UP5, UPT, UPT, UPT, UPT, 0x80, 0x8 ;  /* 0x000000000008789c */ /* 0x000fe20003faf070 */
[----:B---3--:R-:W-:-:S04]  /*0440*/  ISETP.NE.U32.AND P2, PT, RZ, UR4, PT ;  /* 0x00000004ff007c0c */ /* 0x008fc8000bf45070 */
[----:B------:R-:W-:-:S13]  /*0450*/  ISETP.NE.AND.EX P2, PT, RZ, UR5, PT, P2 ;  /* 0x00000005ff007c0c */ /* 0x000fda000bf45320 */
[----:B------:R-:W-:Y:S05]  /*0460*/  @P2 BRA P1, `(.L_x_8) ;  /* 0x0000000000282947 */ /* 0x000fea0000800000 */
[----:B------:R-:W-:Y:S01]  /*0470*/  UISETP.NE.U32.AND UP0, UPT, UR8, URZ, UPT ;  /* 0x000000ff0800728c */ /* 0x000fe2000bf05070 */
[----:B-----5:R-:W-:Y:S01]  /*0480*/  FSETP.NEU.AND P1, PT, R27, RZ, PT ;  /* 0x000000ff1b00720b */ /* 0x020fe20003f2d000 */
[----:B------:R-:W-:Y:S02]  /*0490*/  UISETP.NE.U32.AND UP2, UPT, UR4, URZ, UPT ;  /* 0x000000ff0400728c */ /* 0x000fe4000bf45070 */
[----:B------:R-:W-:Y:S02]  /*04a0*/  UISETP.NE.AND.EX UP1, UPT, UR9, URZ, UPT, UP0 ;  /* 0x000000ff0900728c */ /* 0x000fe4000bf25300 */
[----:B------:R-:W-:-:S04]  /*04b0*/  UISETP.NE.AND.EX UP0, UPT, UR5, URZ, UPT, UP2 ;  /* 0x000000ff0500728c */ /* 0x000fc8000bf05320 */
[----:B------:R-:W-:-:S04]  /*04c0*/  USEL UR4, URZ, 0xffffffff, UP0 ;  /* 0xffffffffff047887 */ /* 0x000fc80008000000 */
[----:B------:R-:W-:Y:S01]  /*04d0*/  VOTEU.ANY UP0, P1 ;  /* 0x0000000000ff7886 */ /* 0x000fe20000800100 */
[----:B------:R-:W-:-:S04]  /*04e0*/  @!UP1 USEL UR4, URZ, 0xffffffff, UP0 ;  /* 0xffffffffff049887 */ /* 0x000fc80008000000 */
[----:B------:R-:W-:-:S04]  /*04f0*/  ULOP3.LUT UR4, UR4, 0x1, URZ, 0xc0, !UPT ;  /* 0x0000000104047892 */ /* 0x000fc8000f8ec0ff */
[----:B------:R-:W-:-:S11]  /*0500*/  UISETP.NE.U32.AND UP5, UPT, UR4, 0x1, UPT ;  /* 0x000000010400788c */ /* 0x000fd6000bfa5070 */
.L_x_8:
[----:B------:R-:W3:Y:S01]  /*0510*/  SHFL.IDX PT, R0, R51, RZ, 0x1f ;  /* 0x00001fff33007589 */ /* 0x000ee200000e0000 */
[----:B------:R-:W-:-:S04]  /*0520*/  UISETP.NE.AND UP0, UPT, UR25, 0x2, UPT ;  /* 0x000000021900788c */ /* 0x000fc8000bf05270 */
[----:B------:R-:W-:Y:S02]  /*0530*/  UISETP.EQ.AND UP1, UPT, UR46, URZ, !UP0 ;  /* 0x000000ff2e00728c */ /* 0x000fe4000c722270 */
[----:B------:R-:W-:-:S04]  /*0540*/  USEL UR52, URZ, 0x1, UP0 ;  /* 0x00000001ff347887 */ /* 0x000fc80008000000 */
[----:B------:R-:W-:Y:S02]  /*0550*/  PLOP3.LUT P3, PT, P0, PT, UP1, 0x80, 0x8 ;  /* 0x000000000008781c */ /* 0x000fe4000076f018 */
[----:B---3--:R-:W-:-:S13]  /*0560*/  ISETP.NE.AND P1, PT, R0, RZ, PT ;  /* 0x000000ff0000720c */ /* 0x008fda0003f25270 */
[----:B------:R-:W-:Y:S05]  /*0570*/  @P1 BRA `(.L_x_9) ;  /* 0x0000000000441947 */ /* 0x000fea0003800000 */
[----:B------:R-:W-:Y:S01]  /*0580*/  UMOV UR4, 0x400 ;  /* 0x0000040000047882 */ /* 0x000fe20000000000 */
[----:B------:R-:W-:Y:S01]  /*0590*/  UMOV UR8, 0x1 ;  /* 0x0000000100087882 */ /* 0x000fe20000000000 */
[----:B------:R-:W-:Y:S01]  /*05a0*/  UMOV UR6, 0x3 ;  /* 0x0000000300067882 */ /* 0x000fe20000000000 */
[----:B------:R-:W-:Y:S02]  /*05b0*/  ULEA UR4, UR47, UR4, 0x18 ;  /* 0x000000042f047291 */ /* 0x000fe4000f8ec0ff */
[----:B------:R-:W-:-:S04]  /*05c0*/  UIADD3 UR8, UPT, UPT, -UR8, 0x100000, URZ ;  /* 0x0010000008087890 */ /* 0x000fc8000fffe1ff */
[----:B------:R-:W-:Y:S02]  /*05d0*/  USHF.L.U32 UR9, UR8, 0xb, URZ ;  /* 0x0000000b08097899 */ /* 0x000fe400080006ff */
[----:B------:R-:W-:Y:S02]  /*05e0*/  USHF.L.U32 UR8, UR8, 0x1, URZ ;  /* 0x0000000108087899 */ /* 0x000fe400080006ff */
[----:B------:R-:W-:-:S04]  /*05f0*/  UIADD3 UR6, UPT, UPT, -UR6, 0x100000, URZ ;  /* 0x0010000006067890 */ /* 0x000fc8000fffe1ff */
[----:B------:R-:W-:Y:S02]  /*0600*/  USHF.L.U32 UR7, UR6, 0xb, URZ ;  /* 0x0000000b06077899 */ /* 0x000fe400080006ff */
[----:B------:R-:W-:Y:S01]  /*0610*/  USHF.L.U32 UR6, UR6, 0x1, URZ ;  /* 0x0000000106067899 */ /* 0x000fe200080006ff */
[----:B------:R-:W-:Y:S01]  /*0620*/  ELECT P1, URZ, PT ;  /* 0x0000000000ff782f */ /* 0x000fe20003820000 */
[----:B------:R-:W3:Y:S02]  /*0630*/  FENCE.VIEW.ASYNC.S ;  /* 0x00000000000073c6 */ /* 0x000ee40000000000 */
[----:B---3--:R3:W4:Y:S08]  /*0640*/  SYNCS.EXCH.64 URZ, [UR4], UR8 ;  /* 0x0000000804ff75b2 */ /* 0x0087300008000100 */
[----:B------:R3:W1:Y:S01]  /*0650*/  SYNCS.EXCH.64 URZ, [UR4+0x10], UR6 ;  /* 0x0000100604ff75b2 */ /* 0x0006620008000100 */
[----:B------:R3:W1:Y:S01]  /*0660*/  SYNCS.EXCH.64 URZ, [UR4+0x8], UR8 ;  /* 0x0000080804ff75b2 */ /* 0x0006620008000100 */
[----:B------:R3:W1:Y:S01]  /*0670*/  SYNCS.EXCH.64 URZ, [UR4+0x18], UR6 ;  /* 0x0000180604ff75b2 */ /* 0x0006620008000100 */
[----:B------:R-:W-:Y:S01]  /*0680*/  NOP ;  /* 0x0000000000007918 */ /* 0x000fe20000000000 */
.L_x_9:
[----:B------:R-:W2:Y:S01]  /*0690*/  SHFL.IDX PT, R0, R51, RZ, 0x1f ;  /* 0x00001fff33007589 */ /* 0x000ea200000e0000 */
[----:B------:R-:W-:Y:S01]  /*06a0*/  NOP ;  /* 0x0000000000007918 */ /* 0x000fe20000000000 */
[----:B--2---:R-:W-:-:S13]  /*06b0*/  ISETP.NE.AND P1, PT, R0, 0x1, PT ;  /* 0x000000010000780c */ /* 0x004fda0003f25270 */
[----:B------:R-:W-:Y:S05]  /*06c0*/  @P1 BRA `(.L_x_10) ;  /* 0x0000000000541947 */ /* 0x000fea0003800000 */
[----:B---3--:R-:W-:Y:S01]  /*06d0*/  UMOV UR4, 0x400 ;  /* 0x0000040000047882 */ /* 0x008fe20000000000 */
        /* <DEDUP_REMOVED lines=10> */
[----:B------:R-:W2:Y:S02]  /*0780*/  FENCE.VIEW.ASYNC.S ;  /* 0x00000000000073c6 */ /* 0x000ea40000000000 */
[----:B--2---:R2:W3:Y:S08]  /*0790*/  SYNCS.EXCH.64 URZ, [UR4+0x20], UR8 ;  /* 0x0000200804ff75b2 */ /* 0x0044f00008000100 */
[----:B------:R2:W1:Y:S01]  /*07a0*/  SYNCS.EXCH.64 URZ, [UR4+0x40], UR6 ;  /* 0x0000400604ff75b2 */ /* 0x0004620008000100 */
[----:B------:R2:W1:Y:S01]  /*07b0*/  SYNCS.EXCH.64 URZ, [UR4+0x28], UR8 ;  /* 0x0000280804ff75b2 */ /* 0x0004620008000100 */
[----:B------:R2:W1:Y:S01]  /*07c0*/  SYNCS.EXCH.64 URZ, [UR4+0x48], UR6 ;  /* 0x0000480604ff75b2 */ /* 0x0004620008000100 */
[----:B------:R2:W1:Y:S01]  /*07d0*/  SYNCS.EXCH.64 URZ, [UR4+0x30], UR8 ;  /* 0x0000300804ff75b2 */ /* 0x0004620008000100 */
[----:B------:R2:W1:Y:S01]  /*07e0*/  SYNCS.EXCH.64 URZ, [UR4+0x50], UR6 ;  /* 0x0000500604ff75b2 */ /* 0x0004620008000100 */
[----:B------:R2:W1:Y:S01]  /*07f0*/  SYNCS.EXCH.64 URZ, [UR4+0x38], UR8 ;  /* 0x0000380804ff75b2 */ /* 0x0004620008000100 */
[----:B------:R2:W1:Y:S01]  /*0800*/  SYNCS.EXCH.64 URZ, [UR4+0x58], UR6 ;  /* 0x0000580604ff75b2 */ /* 0x0004620008000100 */
[----:B------:R-:W-:Y:S01]  /*0810*/  NOP ;  /* 0x0000000000007918 */ /* 0x000fe20000000000 */
.L_x_10:
[----:B------:R-:W4:Y:S01]  /*0820*/  SHFL.IDX PT, R0, R51, RZ, 0x1f ;  /* 0x00001fff33007589 */ /* 0x000f2200000e0000 */
[----:B------:R-:W-:Y:S01]  /*0830*/  NOP ;  /* 0x0000000000007918 */ /* 0x000fe20000000000 */
[----:B----4-:R-:W-:-:S13]  /*0840*/  ISETP.NE.AND P1, PT, R0, 0x3, PT ;  /* 0x000000030000780c */ /* 0x010fda0003f25270 */
[----:B------:R-:W-:Y:S05]  /*0850*/  @P1 BRA `(.L_x_11) ;  /* 0x00000000002c1947 */ /* 0x000fea0003800000 */
[----:B--23--:R-:W-:Y:S01]  /*0860*/  UMOV UR6, 0x400 ;  /* 0x0000040000067882 */ /* 0x00cfe20000000000 */
[----:B------:R-:W-:Y:S01]  /*0870*/  UMOV UR4, 0x20 ;  /* 0x0000002000047882 */ /* 0x000fe20000000000 */
[----:B------:R-:W-:Y:S02]  /*0880*/  ULEA UR6, UR47, UR6, 0x18 ;  /* 0x000000062f067291 */ /* 0x000fe4000f8ec0ff */
[----:B------:R-:W-:-:S04]  /*0890*/  UIADD3 UR4, UPT, UPT, -UR4, 0x100000, URZ ;  /* 0x0010000004047890 */ /* 0x000fc8000fffe1ff */
[----:B------:R-:W-:Y:S02]  /*08a0*/  USHF.L.U32 UR5, UR4, 0xb, URZ ;  /* 0x0000000b04057899 */ /* 0x000fe400080006ff */
[----:B------:R-:W-:Y:S01]  /*08b0*/  USHF.L.U32 UR4, UR4, 0x1, URZ ;  /* 0x0000000104047899 */ /* 0x000fe200080006ff */
[----:B------:R-:W-:Y:S01]  /*08c0*/  ELECT P1, URZ, PT ;  /* 0x0000000000ff782f */ /* 0x000fe20003820000 */
[----:B------:R-:W2:Y:S10]  /*08d0*/  FENCE.VIEW.ASYNC.S ;  /* 0x00000000000073c6 */ /* 0x000eb40000000000 */
[----:B--2---:R4:W2:Y:S01]  /*08e0*/  SYNCS.EXCH.64 URZ, [UR6+0x60], UR4 ;  /* 0x0000600406ff75b2 */ /* 0x0048a20008000100 */
[----:B------:R4:W3:Y:S02]  /*08f0*/  SYNCS.EXCH.64 URZ, [UR6+0x68], UR4 ;  /* 0x0000680406ff75b2 */ /* 0x0008e40008000100 */
[----:B----4-:R-:W-:Y:S01]  /*0900*/  NOP ;  /* 0x0000000000007918 */ /* 0x010fe20000000000 */
.L_x_11:
[----:B------:R-:W4:Y:S01]  /*0910*/  SHFL.IDX PT, R0, R51, RZ, 0x1f ;  /* 0x00001fff33007589 */ /* 0x000f2200000e0000 */
[----:B------:R-:W-:Y:S01]  /*0920*/  NOP ;  /* 0x0000000000007918 */ /* 0x000fe20000000000 */
[----:B----4-:R-:W-:-:S13]  /*0930*/  ISETP.NE.AND P1, PT, R0, 0x4, PT ;  /* 0x000000040000780c */ /* 0x010fda0003f25270 */
[----:B------:R-:W-:Y:S05]  /*0940*/  @P1 BRA `(.L_x_12) ;  /* 0x0000000000481947 */ /* 0x000fea0003800000 */
[----:B--23--:R-:W-:Y:S01]  /*0950*/  UMOV UR4, 0x720 ;  /* 0x0000072000047882 */ /* 0x00cfe20000000000 */
[----:B------:R-:W-:Y:S01]  /*0960*/  UMOV UR6, 0x400 ;  /* 0x0000040000067882 */ /* 0x000fe20000000000 */
[----:B------:R-:W-:Y:S01]  /*0970*/  USEL UR4, UR4, 0x620, UP5 ;  /* 0x0000062004047887 */ /* 0x000fe2000a800000 */
        /* <DEDUP_REMOVED lines=10> */
[----:B--2---:R4:W2:Y:S08]  /*0a20*/  SYNCS.EXCH.64 URZ, [UR6+0x70], UR8 ;  /* 0x0000700806ff75b2 */ /* 0x0048b00008000100 */
[----:B------:R4:W3:Y:S01]  /*0a30*/  SYNCS.EXCH.64 URZ, [UR6+0x80], UR4 ;  /* 0x0000800406ff75b2 */ /* 0x0008e20008000100 */
[----:B------:R4:W1:Y:S01]  /*0a40*/  SYNCS.EXCH.64 URZ, [UR6+0x78], UR8 ;  /* 0x0000780806ff75b2 */ /* 0x0008620008000100 */
[----:B------:R4:W1:Y:S02]  /*0a50*/  SYNCS.EXCH.64 URZ, [UR6+0x88], UR4 ;  /* 0x0000880406ff75b2 */ /* 0x0008640008000100 */
[----:B----4-:R-:W-:Y:S01]  /*0a60*/  NOP ;  /* 0x0000000000007918 */ /* 0x010fe20000000000 */
.L_x_12:
[----:B------:R-:W4:Y:S01]  /*0a70*/  SHFL.IDX PT, R0, R51, RZ, 0x1f ;  /* 0x00001fff33007589 */ /* 0x000f2200000e0000 */
[----:B------:R-:W-:Y:S01]  /*0a80*/  NOP ;  /* 0x0000000000007918 */ /* 0x000fe20000000000 */
[----:B----4-:R-:W-:-:S13]  /*0a90*/  ISETP.NE.AND P1, PT, R0, 0x5, PT ;  /* 0x000000050000780c */ /* 0x010fda0003f25270 */
[----:B------:R-:W-:Y:S05]  /*0aa0*/  @P1 BRA `(.L_x_13) ;  /* 0x0000000000541947 */ /* 0x000fea0003800000 */
[----:B--23--:R-:W-:Y:S01]  /*0ab0*/  UMOV UR4, 0x400 ;  /* 0x0000040000047882 */ /* 0x00cfe20000000000 */
        /* <DEDUP_REMOVED lines=14> */
[----:B------:R4:W1:Y:S01]  /*0ba0*/  SYNCS.EXCH.64 URZ, [UR4+0xb8], UR8 ;  /* 0x0000b80804ff75b2 */ /* 0x0008620008000100 */
[----:B------:R4:W1:Y:S01]  /*0bb0*/  SYNCS.EXCH.64 URZ, [UR4+0xa0], UR6 ;  /* 0x0000a00604ff75b2 */ /* 0x0008620008000100 */
[----:B------:R4:W1:Y:S01]  /*0bc0*/  SYNCS.EXCH.64 URZ, [UR4+0xc0], UR8 ;  /* 0x0000c00804ff75b2 */ /* 0x0008620008000100 */
[----:B------:R4:W1:Y:S01]  /*0bd0*/  SYNCS.EXCH.64 URZ, [UR4+0xa8], UR6 ;  /* 0x0000a80604ff75b2 */ /* 0x0008620008000100 */
[----:B------:R4:W1:Y:S02]  /*0be0*/  SYNCS.EXCH.64 URZ, [UR4+0xc8], UR8 ;  /* 0x0000c80804ff75b2 */ /* 0x0008640008000100 */
[----:B----4-:R-:W-:Y:S01]  /*0bf0*/  NOP ;  /* 0x0000000000007918 */ /* 0x010fe20000000000 */
.L_x_13:
[----:B------:R-:W4:Y:S01]  /*0c00*/  SHFL.IDX PT, R0, R51, RZ, 0x1f ;  /* 0x00001fff33007589 */ /* 0x000f2200000e0000 */
[----:B------:R-:W-:Y:S01]  /*0c10*/  ISETP.NE.OR P0, PT, RZ, UR25, !P0 ;  /* 0x00000019ff007c0c */ /* 0x000fe2000c705670 */
        /* <DEDUP_REMOVED lines=12> */
[----:B------:R4:W3:Y:S01]  /*0ce0*/  SYNCS.EXCH.64 URZ, [UR4+0xe0], UR6 ;  /* 0x0000e00604ff75b2 */ /* 0x0008e20008000100 */
[----:B------:R4:W1:Y:S01]  /*0cf0*/  SYNCS.EXCH.64 URZ, [UR4+0xd8], UR6 ;  /* 0x0000d80604ff75b2 */ /* 0x0008620008000100 */
[----:B------:R4:W1:Y:S02]  /*0d00*/  SYNCS.EXCH.64 URZ, [UR4+0xe8], UR6 ;  /* 0x0000e80604ff75b2 */ /* 0x0008640008000100 */
[----:B----4-:R-:W-:Y:S01]  /*0d10*/  NOP ;  /* 0x0000000000007918 */ /* 0x010fe20000000000 */
.L_x_14:
[----:B------:R-:W-:Y:S01]  /*0d20*/  VOTEU.ALL UP0, P0 ;  /* 0x0000000000ff7886 */ /* 0x000fe20000000000 */
[----:B--23--:R-:W-:Y:S01]  /*0d30*/  UMOV UR4, 0x20 ;  /* 0x0000002000047882 */ /* 0x00cfe20000000000 */
[----:B------:R-:W2:Y:S01]  /*0d40*/  LDCU UR34, c[0x0][0x36c] ;  /* 0x00006d80ff2277ac */ /* 0x000ea20008000800 */
[----:B------:R-:W-:Y:S01]  /*0d50*/  NOP ;  /* 0x0000000000007918 */ /* 0x000fe20000000000 */
[----:B------:R-:W-:Y:S01]  /*0d60*/  LOP3.LUT R0, R61, 0x1f, RZ, 0xc0, !PT ;  /* 0x0000001f3d007812 */ /* 0x000fe200078ec0ff */
[----:B------:R-:W-:Y:S01]  /*0d70*/  @!UP0 UMOV UR6, 0x400 ;  /* 0x0000040000068882 */ /* 0x000fe20000000000 */
[----:B------:R-:W-:-:S04]  /*0d80*/  @!UP0 UIADD3 UR4, UPT, UPT, -UR4, 0x100000, URZ ;  /* 0x0010000004048890 */ /* 0x000fc8000fffe1ff */
[----:B------:R-:W-:Y:S02]  /*0d90*/  @!UP0 USHF.L.U32 UR5, UR4, 0xb, URZ ;  /* 0x0000000b04058899 */ /* 0x000fe400080006ff */
[----:B------:R-:W-:Y:S02]  /*0da0*/  @!UP0 USHF.L.U32 UR4, UR4, 0x1, URZ ;  /* 0x0000000104048899 */ /* 0x000fe400080006ff */
[----:B------:R-:W-:Y:S01]  /*0db0*/  @!UP0 ULEA UR6, UR47, UR6, 0x18 ;  /* 0x000000062f068291 */ /* 0x000fe2000f8ec0ff */
[----:B------:R-:W-:Y:S01]  /*0dc0*/  VOTEU.ALL UP0, P0 ;  /* 0x0000000000ff7886 */ /* 0x000fe20000000000 */
[----:B------:R-:W-:Y:S02]  /*0dd0*/  UISETP.NE.AND UP6, UPT, UR25, URZ, UPT ;  /* 0x000000ff1900728c */ /* 0x000fe4000bfc5270 */
[----:B--2---:R-:W-:Y:S01]  /*0de0*/  UISETP.EQ.U32.AND UP1, UPT, UR34, 0x1, UPT ;  /* 0x000000012200788c */ /* 0x004fe2000bf22070 */
[----:B------:R-:W2:Y:S07]  /*0df0*/  FENCE.VIEW.ASYNC.S ;  /* 0x00000000000073c6 */ /* 0x000eae0000000000 */
[----:B--2---:R2:W3:Y:S01]  /*0e00*/  @!UP0 SYNCS.EXCH.64 URZ, [UR6+0xf0], UR4 ;  /* 0x0000f00406ff85b2 */ /* 0x0044e20008000100 */
[----:B------:R-:W-:Y:S05]  /*0e10*/  BRA.U !UP1, `(.L_x_15) ;  /* 0x0000000109087547 */ /* 0x000fea000b800000 */
[----:B-1-3--:R-:W-:Y:S01]  /*0e20*/  UCGABAR_ARV ;  /* 0x00000000000079c7 */ /* 0x00afe20008000000 */
[----:B------:R-:W-:Y:S05]  /*0e30*/  BRA `(.L_x_16) ;  /* 0x0000000000047947 */ /* 0x000fea0003800000 */
.L_x_15:
[----:B-1-3--:R-:W-:Y:S01]  /*0e40*/  NOP ;  /* 0x0000000000007918 */ /* 0x00afe20000000000 */
.L_x_16:
[----:B------:R-:W1:Y:S01]  /*0e50*/  S2UR UR20, SR_CTAID.Y ;  /* 0x00000000001479c3 */ /* 0x000e620000002600 */
[----:B------:R-:W-:-:S05]  /*0e60*/  CS2R.32 R52, SR_CgaSize ;  /* 0x0000000000347805 */ /* 0x000fca0000008a00 */
[----:B------:R-:W-:-:S05]  /*0e70*/  IMAD R52, R52, -0xa0, RZ ;  /* 0xffffff6034347824 */ /* 0x000fca00078e02ff */
[----:B--2---:R-:W-:-:S14]  /*0e80*/  R2UR UR4, R52 ;  /* 0x00000000340472ca */ /* 0x004fdc00000e0000 */
[----:B------:R-:W2:Y:S01]  /*0e90*/  LDCU UR4, c[0x0][UR4+0x2b4] ;  /* 0x00005680040477ac */ /* 0x000ea20008000800 */
[----:B------:R-:W-:-:S05]  /*0ea0*/  CS2R.32 R52, SR_CgaSize ;  /* 0x0000000000347805 */ /* 0x000fca0000008a00 */
[----:B------:R-:W-:-:S05]  /*0eb0*/  IMAD R52, R52, -0xa0, RZ ;  /* 0xffffff6034347824 */ /* 0x000fca00078e02ff */
[----:B------:R-:W-:-:S14]  /*0ec0*/  R2UR UR5, R52 ;  /* 0x00000000340572ca */ /* 0x000fdc00000e0000 */
[----:B------:R-:W3:Y:S01]  /*0ed0*/  LDCU UR5, c[0x0][UR5+0x2b0] ;  /* 0x00005600050577ac */ /* 0x000ee20008000800 */
[----:B------:R-:W4:Y:S01]  /*0ee0*/  S2UR UR28, SR_CTAID.X ;  /* 0x00000000001c79c3 */ /* 0x000f220000002500 */
[----:B------:R-:W-:-:S05]  /*0ef0*/  CS2R.32 R52, SR_CgaSize ;  /* 0x0000000000347805 */ /* 0x000fca0000008a00 */
[----:B------:R-:W-:-:S05]  /*0f00*/  IMAD R52, R52, -0xa0, RZ ;  /* 0xffffff6034347824 */ /* 0x000fca00078e02ff */
[----:B------:R-:W-:-:S14]  /*0f10*/  R2UR UR8, R52 ;  /* 0x00000000340872ca */ /* 0x000fdc00000e0000 */
[----:B------:R-:W3:Y:S01]  /*0f20*/  LDCU UR8, c[0x0][UR8+0x2a4] ;  /* 0x00005480080877ac */ /* 0x000ee20008000800 */
[----:B------:R-:W-:-:S05]  /*0f30*/  CS2R.32 R52, SR_CgaSize ;  /* 0x0000000000347805 */ /* 0x000fca0000008a00 */
[----:B------:R-:W-:-:S05]  /*0f40*/  IMAD R52, R52, -0xa0, RZ ;  /* 0xffffff6034347824 */ /* 0x000fca00078e02ff */
[----:B------:R-:W-:-:S14]  /*0f50*/  R2UR UR63, R52 ;  /* 0x00000000343f72ca */ /* 0x000fdc00000e0000 */
[----:B------:R-:W3:Y:S01]  /*0f60*/  LDCU UR63, c[0x0][UR63+0x2a0] ;  /* 0x000054003f3f77ac */ /* 0x000ee20008000800 */
[----:B------:R-:W-:Y:S02]  /*0f70*/  USHF.L.U32 UR27, UR47, 0x9, URZ ;  /* 0x000000092f1b7899 */ /* 0x000fe400080006ff */
[----:B------:R-:W-:Y:S02]  /*0f80*/  USHF.L.U32 UR11, UR47, 0x3, URZ ;  /* 0x000000032f0b7899 */ /* 0x000fe400080006ff */
[----:B------:R-:W-:Y:S02]  /*0f90*/  USHF.L.U32 UR26, UR47, 0xa, URZ ;  /* 0x0000000a2f1a7899 */ /* 0x000fe400080006ff */
[----:B------:R-:W-:Y:S01]  /*0fa0*/  USHF.L.U32 UR29, UR47, 0x4, URZ ;  /* 0x000000042f1d7899 */ /* 0x000fe200080006ff */
[----:B-1----:R-:W-:Y:S01]  /*0fb0*/  I2FP.F32.U32 R2, UR20 ;  /* 0x0000001400027c45 */ /* 0x002fe20008201000 */
[----:B------:R-:W-:Y:S01]  /*0fc0*/  UMOV UR12, 0x11 ;  /* 0x00000011000c7882 */ /* 0x000fe20000000000 */
[----:B------:R-:W-:Y:S01]  /*0fd0*/  UMOV UR13, 0x5 ;  /* 0x00000005000d7882 */ /* 0x000fe20000000000 */
[----:B------:R-:W1:Y:S02]  /*0fe0*/  LDCU UR30, c[0x0][0xb24] ;  /* 0x00016480ff1e77ac */ /* 0x000e640008000800 */
[----:B--2---:R-:W-:Y:S01]  /*0ff0*/  FMUL R2, R2, UR4 ;  /* 0x0000000402027c20 */ /* 0x004fe20008400000 */
[----:B------:R-:W-:Y:S01]  /*1000*/  ULOP3.LUT UR4, UR46, 0x4, UR47, 0xf8, !UPT ;  /* 0x000000042e047892 */ /* 0x000fe2000f8ef82f */
[----:B----4-:R-:W-:Y:S01]  /*1010*/  I2FP.F32.U32 R3, UR28 ;  /* 0x0000001c00037c45 */ /* 0x010fe20008201000 */
[----:B------:R-:W2:Y:S03]  /*1020*/  LDCU UR45, c[0x0][0xb24] ;  /* 0x00016480ff2d77ac */ /* 0x000ea60008000800 */
[----:B------:R-:W4:Y:S01]  /*1030*/  F2I.U32.TRUNC.NTZ R2, R2 ;  /* 0x0000000200027305 */ /* 0x000f22000020f000 */
[----:B---3--:R-:W-:Y:S01]  /*1040*/  FMUL R3, R3, UR5 ;  /* 0x0000000503037c20 */ /* 0x008fe20008400000 */
[----:B------:R-:W-:-:S02]  /*1050*/  UISETP.GT.U32.AND UP0, UPT, UR4, 0xffff, UPT ;  /* 0x0000ffff0400788c */ /* 0x000fc4000bf04070 */
[----:B------:R-:W-:Y:S02]  /*1060*/  ULOP3.LUT UR5, UR47, 0x3, URZ, 0xc0, !UPT ;  /* 0x000000032f057892 */ /* 0x000fe4000f8ec0ff */
[----:B------:R-:W-:Y:S02]  /*1070*/  USEL UR21, UR4, 0xffff, !UP0 ;  /* 0x0000ffff04157887 */ /* 0x000fe4000c000000 */
[----:B------:R-:W3:Y:S01]  /*1080*/  F2I.U32.TRUNC.NTZ R3, R3 ;  /* 0x0000000300037305 */ /* 0x000ee2000020f000 */
[----:B------:R-:W-:Y:S01]  /*1090*/  UISETP.GT.U32.AND UP1, UPT, UR5, 0xffff, UPT ;  /* 0x0000ffff0500788c */ /* 0x000fe2000bf24070 */
[----:B------:R-:W1:Y:S01]  /*10a0*/  LDCU UR33, c[0x0][0xb30] ;  /* 0x00016600ff2177ac */ /* 0x000e620008000800 */
[----:B----4-:R-:W-:Y:S02]  /*10b0*/  R2UR UR7, R2 ;  /* 0x00000000020772ca */ /* 0x010fe400000e0000 */
[----:B------:R-:W-:Y:S01]  /*10c0*/  USEL UR24, UR5, 0xffff, !UP1 ;  /* 0x0000ffff05187887 */ /* 0x000fe2000c800000 */
[----:B------:R-:W-:Y:S01]  /*10d0*/  PRMT R2, RZ, 0x7610, R2 ;  /* 0x00007610ff027816 */ /* 0x000fe20000000002 */
[----:B------:R-:W-:Y:S01]  /*10e0*/  USHF.L.U32 UR49, UR28, 0x6, URZ ;  /* 0x000000061c317899 */ /* 0x000fe200080006ff */
[----:B---3--:R-:W-:-:S02]  /*10f0*/  R2UR UR6, R3 ;  /* 0x00000000030672ca */ /* 0x008fc400000e0000 */
[----:B------:R-:W-:-:S06]  /*1100*/  PRMT R3, RZ, 0x7610, R3 ;  /* 0x00007610ff037816 */ /* 0x000fcc0000000003 */
[----:B------:R-:W-:-:S04]  /*1110*/  UIADD3 UR4, UPT, UPT, -UR7, URZ, URZ ;  /* 0x000000ff07047290 */ /* 0x000fc8000fffe1ff */
[----:B------:R-:W-:Y:S02]  /*1120*/  UIMAD UR4, UR8, UR4, UR20 ;  /* 0x00000004080472a4 */ /* 0x000fe4000f8e0214 */
[----:B------:R-:W-:-:S04]  /*1130*/  UIADD3 UR5, UPT, UPT, -UR6, URZ, URZ ;  /* 0x000000ff06057290 */ /* 0x000fc8000fffe1ff */
[----:B------:R-:W-:Y:S01]  /*1140*/  IMAD.U32 R52, RZ, RZ, UR4 ;  /* 0x00000004ff347e24 */ /* 0x000fe2000f8e00ff */
[----:B------:R-:W-:Y:S01]  /*1150*/  UIMAD UR63, UR63, UR5, UR28 ;  /* 0x000000053f3f72a4 */ /* 0x000fe2000f8e021c */
[----:B-12---:R-:W-:Y:S11]  /*1160*/  BRA.U UP6, `(.L_x_17) ;  /* 0x0000000106687547 */ /* 0x006ff6000b800000 */
[----:B------:R-:W-:Y:S01]  /*1170*/  R2UR UR14, R52 ;  /* 0x00000000340e72ca */ /* 0x000fe200000e0000 */
[----:B------:R-:W-:Y:S02]  /*1180*/  ULOP3.LUT UR4, UR63, 0x2, URZ, 0x3c, !UPT ;  /* 0x000000023f047892 */ /* 0x000fe4000f8e3cff */
[----:B------:R-:W-:-:S10]  /*1190*/  ULOP3.LUT UR10, UR63, 0xfffffffe, URZ, 0xc0, !UPT ;  /* 0xfffffffe3f0a7892 */ /* 0x000fd4000f8ec0ff */
[----:B------:R-:W-:Y:S02]  /*11a0*/  UISETP.NE.AND UP0, UPT, UR14, URZ, UPT ;  /* 0x000000ff0e00728c */ /* 0x000fe4000bf05270 */
[----:B------:R-:W-:Y:S02]  /*11b0*/  UISETP.NE.AND UP2, UPT, UR14, 0x1, UPT ;  /* 0x000000010e00788c */ /* 0x000fe4000bf45270 */
[----:B------:R-:W-:Y:S02]  /*11c0*/  UISETP.GT.U32.AND UP4, UPT, UR63, 0x1, UP0 ;  /* 0x000000013f00788c */ /* 0x000fe40008784070 */
[----:B------:R-:W-:Y:S02]  /*11d0*/  UISETP.GT.U32.AND UP3, UPT, UR63, 0x1, UP2 ;  /* 0x000000013f00788c */ /* 0x000fe40009764070 */
[----:B------:R-:W-:Y:S02]  /*11e0*/  UISETP.GT.U32.AND UP1, UPT, UR4, 0x1, UP0 ;  /* 0x000000010400788c */ /* 0x000fe40008724070 */
[----:B------:R-:W-:-:S02]  /*11f0*/  UISETP.GT.U32.AND UP0, UPT, UR4, 0x1, UP2 ;  /* 0x000000010400788c */ /* 0x000fc40009704070 */
[----:B------:R-:W-:Y:S02]  /*1200*/  USEL UR6, URZ, 0x1, UP4 ;  /* 0x00000001ff067887 */ /* 0x000fe4000a000000 */
[----:B------:R-:W-:Y:S02]  /*1210*/  USEL UR5, URZ, 0x10, UP3 ;  /* 0x00000010ff057887 */ /* 0x000fe40009800000 */
[----:B------:R-:W-:Y:S02]  /*1220*/  USEL UR4, URZ, 0x2, UP4 ;  /* 0x00000002ff047887 */ /* 0x000fe4000a000000 */
[----:B------:R-:W-:Y:S02]  /*1230*/  USEL UR9, URZ, 0x20, UP3 ;  /* 0x00000020ff097887 */ /* 0x000fe40009800000 */
[----:B------:R-:W-:Y:S02]  /*1240*/  USEL UR8, URZ, 0x4, UP1 ;  /* 0x00000004ff087887 */ /* 0x000fe40008800000 */
[----:B------:R-:W-:-:S02]  /*1250*/  UIADD3 UR4, UPT, UPT, UR4, UR5, UR6 ;  /* 0x0000000504047290 */ /* 0x000fc4000fffe006 */
[----:B------:R-:W-:Y:S02]  /*1260*/  USEL UR6, URZ, 0x8, UP1 ;  /* 0x00000008ff067887 */ /* 0x000fe40008800000 */
[----:B------:R-:W-:Y:S02]  /*1270*/  USEL UR7, URZ, 0x40, UP0 ;  /* 0x00000040ff077887 */ /* 0x000fe40008000000 */
[----:B------:R-:W-:Y:S02]  /*1280*/  UIADD3 UR5, UPT, UPT, UR8, UR9, UR4 ;  /* 0x0000000908057290 */ /* 0x000fe4000fffe004 */
[----:B------:R-:W-:Y:S02]  /*1290*/  ULEA UR4, UR14, UR10, 0x2 ;  /* 0x0000000a0e047291 */ /* 0x000fe4000f8e10ff */
[----:B------:R-:W-:Y:S02]  /*12a0*/  USEL UR8, URZ, 0x80, UP0 ;  /* 0x00000080ff087887 */ /* 0x000fe40008000000 */
[----:B------:R-:W-:-:S03]  /*12b0*/  UIADD3 UR5, UPT, UPT, UR6, UR7, UR5 ;  /* 0x0000000706057290 */ /* 0x000fc6000fffe005 */
[----:B------:R-:W-:Y:S01]  /*12c0*/  UMOV UR6, 0x3 ;  /* 0x0000000300067882 */ /* 0x000fe20000000000 */
[----:B------:R-:W-:Y:S02]  /*12d0*/  UIADD3 UR5, UPT, UPT, UR5, UR8, URZ ;  /* 0x0000000805057290 */ /* 0x000fe4000fffe0ff */
[----:B------:R-:W-:-:S04]  /*12e0*/  USHF.L.U32 UR4, UR6, UR4, URZ ;  /* 0x0000000406047299 */ /* 0x000fc800080006ff */
[----:B------:R-:W-:Y:S02]  /*12f0*/  MOV R3, UR5 ;  /* 0x0000000500037c02 */ /* 0x000fe40008000f00 */
[----:B------:R-:W-:-:S07]  /*1300*/  IMAD.U32 R2, RZ, RZ, UR4 ;  /* 0x00000004ff027e24 */ /* 0x000fce000f8e00ff */
.L_x_17:
[----:B------:R-:W1:Y:S01]  /*1310*/  S2UR UR36, SR_CTAID.Z ;  /* 0x00000000002479c3 */ /* 0x000e620000002700 */
[----:B------:R-:W-:Y:S02]  /*1320*/  UISETP.GE.AND UP0, UPT, UR30, 0x1, UPT ;  /* 0x000000011e00788c */ /* 0x000fe4000bf06270 */
[----:B------:R-:W-:Y:S02]  /*1330*/  ULOP3.LUT UR24, UR24, 0xffff, URZ, 0xc0, !UPT ;  /* 0x0000ffff18187892 */ /* 0x000fe4000f8ec0ff */
[----:B------:R-:W-:Y:S02]  /*1340*/  ULOP3.LUT UR21, UR21, 0xffff, URZ, 0xc0, !UPT ;  /* 0x0000ffff15157892 */ /* 0x000fe4000f8ec0ff */
[----:B------:R-:W-:Y:S02]  /*1350*/  UISETP.NE.AND UP3, UPT, UR25, 0x2, UPT ;  /* 0x000000021900788c */ /* 0x000fe4000bf65270 */
[----:B------:R-:W-:Y:S02]  /*1360*/  ULOP3.LUT UR27, UR27, 0x800, URZ, 0xc0, !UPT ;  /* 0x000008001b1b7892 */ /* 0x000fe4000f8ec0ff */
[----:B------:R-:W-:-:S02]  /*1370*/  ULOP3.LUT UR32, UR11, 0x20, URZ, 0xc0, !UPT ;  /* 0x000000200b207892 */ /* 0x000fc4000f8ec0ff */
[----:B------:R-:W-:Y:S02]  /*1380*/  ULOP3.LUT UR26, UR26, 0x800, URZ, 0xc0, !UPT ;  /* 0x000008001a1a7892 */ /* 0x000fe4000f8ec0ff */
[----:B------:R-:W-:Y:S02]  /*1390*/  ULOP3.LUT UR29, UR29, 0x20, URZ, 0xc0, !UPT ;  /* 0x000000201d1d7892 */ /* 0x000fe4000f8ec0ff */
[----:B------:R-:W-:Y:S02]  /*13a0*/  ULOP3.LUT UR49, UR49, 0x40, URZ, 0xc0, !UPT ;  /* 0x0000004031317892 */ /* 0x000fe4000f8ec0ff */
[----:B------:R-:W-:Y:S02]  /*13b0*/  USHF.L.U32 UR24, UR12, UR24, URZ ;  /* 0x000000180c187299 */ /* 0x000fe400080006ff */
[----:B------:R-:W-:Y:S01]  /*13c0*/  USHF.L.U32 UR21, UR13, UR21, URZ ;  /* 0x000000150d157299 */ /* 0x000fe200080006ff */
[----:B------:R-:W-:Y:S11]  /*13d0*/  BRA.U !UP0, `(.L_x_18) ;  /* 0x0000000108d47547 */ /* 0x000ff6000b800000 */
[----:B------:R-:W2:Y:S01]  /*13e0*/  LDCU.128 UR12, c[0x0][0xb10] ;  /* 0x00016200ff0c77ac */ /* 0x000ea20008000c00 */
[----:B------:R-:W3:Y:S01]  /*13f0*/  LDCU UR6, c[0x0][0x370] ;  /* 0x00006e00ff0677ac */ /* 0x000ee20008000800 */
[----:B------:R-:W4:Y:S01]  /*1400*/  LDCU UR5, c[0x0][0x374] ;  /* 0x00006e80ff0577ac */ /* 0x000f220008000800 */
[----:B------:R-:W1:Y:S01]  /*1410*/  LDCU UR31, c[0x0][0xb0c] ;  /* 0x00016180ff1f77ac */ /* 0x000e620008000800 */
[----:B------:R-:W1:Y:S01]  /*1420*/  LDCU UR7, c[0x0][0xb20] ;  /* 0x00016400ff0777ac */ /* 0x000e620008000800 */
[----:B------:R-:W1:Y:S01]  /*1430*/  LDCU.64 UR8, c[0x0][0xb28] ;  /* 0x00016500ff0877ac */ /* 0x000e620008000a00 */
[----:B--2---:R-:W-:Y:S02]  /*1440*/  UISETP.NE.AND UP0, UPT, UR14, 0x1, UPT ;  /* 0x000000010e00788c */ /* 0x004fe4000bf05270 */
[----:B----4-:R-:W-:Y:S02]  /*1450*/  UIMAD.WIDE.U32 UR10, UR5, UR15, URZ ;  /* 0x0000000f050a72a5 */ /* 0x010fe4000f8e00ff */
[----:B---3--:R-:W-:-:S02]  /*1460*/  UIMAD.WIDE.U32 UR18, UR6, UR12, URZ ;  /* 0x0000000c061272a5 */ /* 0x008fc4000f8e00ff */
[----:B-1----:R-:W-:Y:S02]  /*1470*/  UISETP.NE.AND UP1, UPT, UR31, 0x1, UPT ;  /* 0x000000011f00788c */ /* 0x002fe4000bf25270 */
[----:B------:R-:W-:Y:S01]  /*1480*/  UISETP.NE.AND UP2, UPT, UR30, 0x1, UPT ;  /* 0x000000011e00788c */ /* 0x000fe2000bf45270 */
[----:B------:R-:W-:Y:S02]  /*1490*/  UMOV UR10, UR11 ;  /* 0x0000000b000a7c82 */ /* 0x000fe40008000000 */
[----:B------:R-:W-:Y:S01]  /*14a0*/  UMOV UR18, UR19 ;  /* 0x0000001300127c82 */ /* 0x000fe20008000000 */
[----:B------:R-:W-:Y:S02]  /*14b0*/  @UP0 USHF.R.U32.HI UR5, URZ, UR7, UR10 ;  /* 0x00000007ff050299 */ /* 0x000fe4000801160a */
[----:B------:R-:W-:Y:S02]  /*14c0*/  UIMAD.WIDE.U32 UR22, UR20, UR15, URZ ;  /* 0x0000000f141672a5 */ /* 0x000fe4000f8e00ff */
[----:B------:R-:W-:-:S02]  /*14d0*/  UIMAD.WIDE.U32 UR10, UR5, UR8, URZ ;  /* 0x00000008050a72a5 */ /* 0x000fc4000f8e00ff */
[----:B------:R-:W-:Y:S02]  /*14e0*/  @UP1 USHF.R.U32.HI UR6, URZ, UR13, UR18 ;  /* 0x0000000dff061299 */ /* 0x000fe40008011612 */
[----:B------:R-:W-:Y:S02]  /*14f0*/  UIMAD.WIDE.U32 UR16, UR28, UR12, URZ ;  /* 0x0000000c1c1072a5 */ /* 0x000fe4000f8e00ff */
[----:B------:R-:W-:Y:S01]  /*1500*/  UIMAD.WIDE.U32 UR18, UR6, UR8, URZ ;  /* 0x00000008061272a5 */ /* 0x000fe2000f8e00ff */
[----:B------:R-:W-:Y:S01]  /*1510*/  UMOV UR4, UR23 ;  /* 0x0000001700047c82 */ /* 0x000fe20008000000 */
[----:B------:R-:W-:Y:S01]  /*1520*/  UMOV UR10, UR11 ;  /* 0x0000000b000a7c82 */ /* 0x000fe20008000000 */
[----:B------:R-:W-:Y:S02]  /*1530*/  USHF.R.U32.HI UR4, URZ, UR7, UR4 ;  /* 0x00000007ff047299 */ /* 0x000fe40008011604 */
[----:B------:R-:W-:Y:S01]  /*1540*/  @UP2 USHF.R.U32.HI UR5, URZ, UR9, UR10 ;  /* 0x00000009ff052299 */ /* 0x000fe2000801160a */
[----:B------:R-:W-:Y:S01]  /*1550*/  UMOV UR16, UR17 ;  /* 0x0000001100107c82 */ /* 0x000fe20008000000 */
[----:B------:R-:W-:Y:S01]  /*1560*/  UMOV UR18, UR19 ;  /* 0x0000001300127c82 */ /* 0x000fe20008000000 */
[----:B------:R-:W-:-:S02]  /*1570*/  USHF.R.U32.HI UR13, URZ, UR13, UR16 ;  /* 0x0000000dff0d7299 */ /* 0x000fc40008011610 */
[----:B------:R-:W-:Y:S02]  /*1580*/  USEL UR4, UR20, UR4, !UP0 ;  /* 0x0000000414047287 */ /* 0x000fe4000c000000 */
[----:B------:R-:W-:Y:S02]  /*1590*/  @UP2 USHF.R.U32.HI UR6, URZ, UR9, UR18 ;  /* 0x00000009ff062299 */ /* 0x000fe40008011612 */
[----:B------:R-:W-:Y:S02]  /*15a0*/  UIMAD UR7, UR5, UR30, URZ ;  /* 0x0000001e050772a4 */ /* 0x000fe4000f8e02ff */
[----:B------:R-:W-:Y:S02]  /*15b0*/  USEL UR5, UR28, UR13, !UP1 ;  /* 0x0000000d1c057287 */ /* 0x000fe4000c800000 */
[----:B------:R-:W-:Y:S02]  /*15c0*/  UIMAD UR12, UR6, UR30, URZ ;  /* 0x0000001e060c72a4 */ /* 0x000fe4000f8e02ff */
[----:B------:R-:W-:-:S02]  /*15d0*/  UISETP.GE.AND UP0, UPT, UR4, UR7, UPT ;  /* 0x000000070400728c */ /* 0x000fc4000bf06270 */
[----:B------:R-:W-:Y:S02]  /*15e0*/  UIMAD.WIDE.U32 UR10, UR4, UR8, URZ ;  /* 0x00000008040a72a5 */ /* 0x000fe4000f8e00ff */
[----:B------:R-:W-:Y:S02]  /*15f0*/  UISETP.GE.OR UP0, UPT, UR5, UR12, UP0 ;  /* 0x0000000c0500728c */ /* 0x000fe40008706670 */
[----:B------:R-:W-:Y:S02]  /*1600*/  UIMAD.WIDE.U32 UR12, UR5, UR8, URZ ;  /* 0x00000008050c72a5 */ /* 0x000fe4000f8e00ff */
[----:B------:R-:W-:Y:S01]  /*1610*/  UIADD3 UR10, UPT, UPT, -UR4, URZ, URZ ;  /* 0x000000ff040a7290 */ /* 0x000fe2000fffe1ff */
[----:B------:R-:W-:Y:S01]  /*1620*/  UMOV UR8, UR11 ;  /* 0x0000000b00087c82 */ /* 0x000fe20008000000 */
[----:B------:R-:W-:Y:S02]  /*1630*/  UIADD3 UR11, UPT, UPT, -UR5, URZ, URZ ;  /* 0x000000ff050b7290 */ /* 0x000fe4000fffe1ff */
[----:B------:R-:W-:-:S03]  /*1640*/  USHF.R.U32.HI UR8, URZ, UR9, UR8 ;  /* 0x00000009ff087299 */ /* 0x000fc60008011608 */
[----:B------:R-:W-:Y:S01]  /*1650*/  @!UP0 UMOV UR7, UR13 ;  /* 0x0000000d00078c82 */ /* 0x000fe20008000000 */
[----:B------:R-:W-:Y:S02]  /*1660*/  UIMAD UR20, UR14, UR10, UR20 ;  /* 0x0000000a0e1472a4 */ /* 0x000fe4000f8e0214 */
[----:B------:R-:W-:Y:S02]  /*1670*/  USEL UR8, UR4, UR8, !UP2 ;  /* 0x0000000804087287 */ /* 0x000fe4000d000000 */
[----:B------:R-:W-:Y:S02]  /*1680*/  @!UP0 USHF.R.U32.HI UR7, URZ, UR9, UR7 ;  /* 0x00000009ff078299 */ /* 0x000fe40008011607 */
[----:B------:R-:W-:Y:S02]  /*1690*/  UIADD3 UR9, UPT, UPT, -UR8, URZ, URZ ;  /* 0x000000ff08097290 */ /* 0x000fe4000fffe1ff */
[----:B------:R-:W-:Y:S02]  /*16a0*/  @!UP0 USEL UR7, UR5, UR7, !UP2 ;  /* 0x0000000705078287 */ /* 0x000fe4000d000000 */
[----:B------:R-:W-:-:S02]  /*16b0*/  UIMAD UR9, UR30, UR9, UR4 ;  /* 0x000000091e0972a4 */ /* 0x000fc4000f8e0204 */
[----:B------:R-:W-:Y:S02]  /*16c0*/  @!UP0 UIADD3 UR8, UPT, UPT, UR8, -UR7, URZ ;  /* 0x8000000708088290 */ /* 0x000fe4000fffe0ff */
[----:B------:R-:W-:Y:S02]  /*16d0*/  @!UP0 UIMAD UR6, UR9, UR6, UR7 ;  /* 0x00000006090682a4 */ /* 0x000fe4000f8e0207 */
[----:B------:R-:W-:Y:S02]  /*16e0*/  @!UP0 UIMAD UR4, UR8, UR30, UR5 ;  /* 0x0000001e080482a4 */ /* 0x000fe4000f8e0205 */
[----:B------:R-:W-:Y:S02]  /*16f0*/  UIMAD UR28, UR31, UR11, UR28 ;  /* 0x0000000b1f1c72a4 */ /* 0x000fe4000f8e021c */
[----:B------:R-:W-:Y:S01]  /*1700*/  UIMAD UR20, UR4, UR14, UR20 ;  /* 0x0000000e041472a4 */ /* 0x000fe2000f8e0214 */
[----:B------:R-:W-:Y:S02]  /*1710*/  @!UP0 UMOV UR5, UR6 ;  /* 0x0000000600058c82 */ /* 0x000fe40008000000 */
[----:B------:R-:W-:-:S12]  /*1720*/  UIMAD UR28, UR5, UR31, UR28 ;  /* 0x0000001f051c72a4 */ /* 0x000fd8000f8e021c */
.L_x_18:
[----:B------:R-:W-:-:S09]  /*1730*/  UISETP.NE.AND UP0, UPT, UR33, 0x1, UPT ;  /* 0x000000012100788c */ /* 0x000fd2000bf05270 */
[----:B------:R-:W-:Y:S05]  /*1740*/  BRA.U UP0, `(.L_x_19) ;  /* 0x0000000100447547 */ /* 0x000fea000b800000 */
[----:B------:R-:W2:Y:S01]  /*1750*/  LDCU.128 UR8, c[0x0][0xb10] ;  /* 0x00016200ff0877ac */ /* 0x000ea20008000c00 */
[----:B------:R-:W3:Y:S01]  /*1760*/  LDCU UR12, c[0x0][0xb0c] ;  /* 0x00016180ff0c77ac */ /* 0x000ee20008000800 */
[----:B------:R-:W4:Y:S01]  /*1770*/  LDCU UR13, c[0x0][0xb20] ;  /* 0x00016400ff0d77ac */ /* 0x000f220008000800 */
[----:B--2---:R-:W-:Y:S02]  /*1780*/  UIMAD.WIDE.U32 UR6, UR28, UR8, URZ ;  /* 0x000000081c0672a5 */ /* 0x004fe4000f8e00ff */
[----:B------:R-:W-:Y:S02]  /*1790*/  UIMAD.WIDE.U32 UR4, UR20, UR11, URZ ;  /* 0x0000000b140472a5 */ /* 0x000fe4000f8e00ff */
[----:B---3--:R-:W-:Y:S02]  /*17a0*/  UISETP.NE.AND UP1, UPT, UR12, 0x1, UPT ;  /* 0x000000010c00788c */ /* 0x008fe4000bf25270 */
[----:B------:R-:W-:Y:S01]  /*17b0*/  UISETP.NE.AND UP0, UPT, UR10, 0x1, UPT ;  /* 0x000000010a00788c */ /* 0x000fe2000bf05270 */
[----:B------:R-:W-:-:S02]  /*17c0*/  UMOV UR6, UR7 ;  /* 0x0000000700067c82 */ /* 0x000fc40008000000 */
[----:B------:R-:W-:Y:S01]  /*17d0*/  UMOV UR4, UR5 ;  /* 0x0000000500047c82 */ /* 0x000fe20008000000 */
[----:B------:R-:W-:Y:S02]  /*17e0*/  USHF.R.U32.HI UR9, URZ, UR9, UR6 ;  /* 0x00000009ff097299 */ /* 0x000fe40008011606 */
[----:B----4-:R-:W-:Y:S02]  /*17f0*/  USHF.R.U32.HI UR4, URZ, UR13, UR4 ;  /* 0x0000000dff047299 */ /* 0x010fe40008011604 */
[----:B------:R-:W-:Y:S02]  /*1800*/  USEL UR5, UR28, UR9, !UP1 ;  /* 0x000000091c057287 */ /* 0x000fe4000c800000 */
[----:B------:R-:W-:-:S04]  /*1810*/  USEL UR4, UR20, UR4, !UP0 ;  /* 0x0000000414047287 */ /* 0x000fc8000c000000 */
[----:B------:R-:W-:Y:S02]  /*1820*/  UIADD3 UR6, UPT, UPT, UR5, -UR4, URZ ;  /* 0x8000000405067290 */ /* 0x000fe4000fffe0ff */
[----:B------:R-:W-:Y:S02]  /*1830*/  UIADD3 UR4, UPT, UPT, -UR5, UR4, URZ ;  /* 0x0000000405047290 */ /* 0x000fe4000fffe1ff */
[----:B------:R-:W-:Y:S02]  /*1840*/  UIMAD UR20, UR6, UR10, UR20 ;  /* 0x0000000a061472a4 */ /* 0x000fe4000f8e0214 */
[----:B------:R-:W-:-:S12]  /*1850*/  UIMAD UR28, UR4, UR12, UR28 ;  /* 0x0000000c041c72a4 */ /* 0x000fd8000f8e021c */
.L_x_19:
[----:B------:R-:W-:-:S09]  /*1860*/  UISETP.EQ.U32.AND UP0, UPT, UR34, 0x1, UPT ;  /* 0x000000012200788c */ /* 0x000fd2000bf02070 */
[----:B------:R-:W-:Y:S05]  /*1870*/  BRA.U !UP0, `(.L_x_20) ;  /* 0x00000001080c7547 */ /* 0x000fea000b800000 */
[----:B------:R-:W-:Y:S01]  /*1880*/  UCGABAR_WAIT ;  /* 0x0000000000007dc7 */ /* 0x000fe20008000000 */
[----:B------:R-:W-:Y:S01]  /*1890*/  CCTL.IVALL ;  /* 0x00000000ff00798f */ /* 0x000fe20002000000 */
[----:B------:R-:W-:Y:S05]  /*18a0*/  BRA `(.L_x_21) ;  /* 0x0000000000047947 */ /* 0x000fea0003800000 */
.L_x_20:
[----:B------:R-:W-:Y:S06]  /*18b0*/  BAR.SYNC.DEFER_BLOCKING 0x0 ;  /* 0x0000000000007b1d */ /* 0x000fec0000010000 */
.L_x_21:
[----:B------:R-:W-:Y:S05]  /*18c0*/  BRA.U UP3, `(.L_x_22) ;  /* 0x0000001103b87547 */ /* 0x000fea000b800000 */
[----:B------:R-:W2:Y:S01]  /*18d0*/  LDCU UR6, c[0x0][0x38c] ;  /* 0x00007180ff0677ac */ /* 0x000ea20008000800 */
[----:B------:R-:W-:Y:S01]  /*18e0*/  PLOP3.LUT P1, PT, PT, PT, UP5, 0x80, 0x8 ;  /* 0x000000000008781c */ /* 0x000fe20003f2f058 */
[----:B------:R-:W-:Y:S01]  /*18f0*/  IMAD.MOV.U32 R12, RZ, RZ, 0x1 ;  /* 0x00000001ff0c7424 */ /* 0x000fe200078e00ff */
[----:B------:R-:W-:Y:S02]  /*1900*/  ISETP.NE.AND P2, PT, R0, RZ, P3 ;  /* 0x000000ff0000720c */ /* 0x000fe40001f45270 */
[----:B------:R-:W-:Y:S02]  /*1910*/  CS2R R10, SRZ ;  /* 0x00000000000a7805 */ /* 0x000fe4000001ff00 */
[----:B------:R-:W-:Y:S01]  /*1920*/  PLOP3.LUT P1, PT, P1, PT, PT, 0x8, 0x80 ;  /* 0x000000000080781c */ /* 0x000fe20000f2e170 */
[----:B------:R-:W-:Y:S01]  /*1930*/  IMAD.MOV.U32 R9, RZ, RZ, RZ ;  /* 0x000000ffff097224 */ /* 0x000fe200078e00ff */
[----:B------:R-:W3:Y:S01]  /*1940*/  LDCU UR41, c[0x0][0x370] ;  /* 0x00006e00ff2977ac */ /* 0x000ee20008000800 */
[----:B------:R-:W-:Y:S01]  /*1950*/  IMAD.MOV.U32 R8, RZ, RZ, 0x1 ;  /* 0x00000001ff087424 */ /* 0x000fe200078e00ff */
[----:B------:R-:W4:Y:S01]  /*1960*/  LDCU.64 UR30, c[0x0][0x348] ;  /* 0x00006900ff1e77ac */ /* 0x000f220008000a00 */
[----:B------:R-:W-:Y:S01]  /*1970*/  UIADD3 UR46, UPT, UPT, UR49, UR32, URZ ;  /* 0x00000020312e7290 */ /* 0x000fe2000fffe0ff */
[----:B------:R-:W1:Y:S01]  /*1980*/  LDCU UR40, c[0x0][0x374] ;  /* 0x00006e80ff2877ac */ /* 0x000e620008000800 */
[----:B--2---:R-:W-:-:S02]  /*1990*/  UIADD3 UR5, UPT, UPT, UR6, 0x3f, URZ ;  /* 0x0000003f06057890 */ /* 0x004fc4000fffe0ff */
[----:B------:R-:W-:Y:S02]  /*19a0*/  UIADD3 UR50, UPT, UPT, UR6, 0x7e, URZ ;  /* 0x0000007e06327890 */ /* 0x000fe4000fffe0ff */
[----:B------:R-:W-:Y:S01]  /*19b0*/  USHF.R.S32.HI UR4, URZ, 0x1f, UR5 ;  /* 0x0000001fff047899 */ /* 0x000fe20008011405 */
[----:B------:R-:W-:-:S03]  /*19c0*/  UMOV UR7, URZ ;  /* 0x000000ff00077c82 */ /* 0x000fc60008000000 */
[----:B------:R-:W-:Y:S02]  /*19d0*/  ULEA.HI UR4, UR4, UR5, URZ, 0x6 ;  /* 0x0000000504047291 */ /* 0x000fe4000f8f30ff */
[----:B------:R-:W-:Y:S02]  /*19e0*/  UIADD3 UR5, UPT, UPT, UR6, -0x1, URZ ;  /* 0xffffffff06057890 */ /* 0x000fe4000fffe0ff */
[----:B------:R-:W-:Y:S02]  /*19f0*/  USHF.R.S32.HI UR43, URZ, 0x6, UR4 ;  /* 0x00000006ff2b7899 */ /* 0x000fe40008011404 */
[----:B------:R-:W-:Y:S02]  /*1a00*/  UISETP.GE.U32.AND UP1, UPT, UR5, -0x7f, UPT ;  /* 0xffffff810500788c */ /* 0x000fe4000bf26070 */
[----:B------:R-:W-:-:S04]  /*1a10*/  UISETP.LT.U32.AND UP0, UPT, UR43, 0x2, UPT ;  /* 0x000000022b00788c */ /* 0x000fc8000bf01070 */
[----:B------:R-:W-:Y:S02]  /*1a20*/  USEL UR42, UR43, 0x2, UP0 ;  /* 0x000000022b2a7887 */ /* 0x000fe40008000000 */
[----:B------:R-:W-:Y:S02]  /*1a30*/  UISETP.NE.AND UP0, UPT, UR25, URZ, UPT ;  /* 0x000000ff1900728c */ /* 0x000fe4000bf05270 */
[----:B------:R-:W-:Y:S02]  /*1a40*/  UIADD3 UR4, UPT, UPT, UR42, -0x1, URZ ;  /* 0xffffffff2a047890 */ /* 0x000fe4000fffe0ff */
[----:B------:R-:W-:Y:S02]  /*1a50*/  @UP1 UIADD3 UR4, UPT, UPT, UR42, URZ, URZ ;  /* 0x000000ff2a041290 */ /* 0x000fe4000fffe0ff */
[----:B------:R-:W-:Y:S02]  /*1a60*/  USEL UR25, UR52, 0x2, UP0 ;  /* 0x0000000234197887 */ /* 0x000fe40008000000 */
[----:B------:R-:W-:-:S02]  /*1a70*/  UIADD3 UR48, UPT, UPT, UR43, -UR42, URZ ;  /* 0x8000002a2b307290 */ /* 0x000fc4000fffe0ff */
[----:B------:R-:W-:Y:S02]  /*1a80*/  UIADD3 UR37, UPT, UPT, UR4, 0x1, URZ ;  /* 0x0000000104257890 */ /* 0x000fe4000fffe0ff */
[----:B-1-34-:R-:W-:-:S12]  /*1a90*/  UIADD3 UR44, UPT, UPT, -UR4, URZ, URZ ;  /* 0x000000ff042c7290 */ /* 0x01afd8000fffe1ff */
.L_x_42:
[----:B------:R-:W-:Y:S01]  /*1aa0*/  UISETP.NE.AND UP0, UPT, UR47, URZ, UPT ;  /* 0x000000ff2f00728c */ /* 0x000fe2000bf05270 */
[----:B------:R-:W1:Y:S08]  /*1ab0*/  S2UR UR47, SR_CgaCtaId ;  /* 0x00000000002f79c3 */ /* 0x000e700000008800 */
[----:B------:R-:W-:Y:S05]  /*1ac0*/  BRA.U UP0, `(.L_x_23) ;  /* 0x0000000100347547 */ /* 0x000fea000b800000 */
[----:B------:R-:W2:Y:S01]  /*1ad0*/  S2R R0, SR_CgaCtaId ;  /* 0x0000000000007919 */ /* 0x000ea20000008800 */
[----:B------:R-:W-:-:S04]  /*1ae0*/  MOV R2, 0x400 ;  /* 0x0000040000027802 */ /* 0x000fc80000000f00 */
[----:B--2---:R-:W-:Y:S02]  /*1af0*/  LEA R0, R0, R2, 0x18 ;  /* 0x0000000200007211 */ /* 0x004fe400078ec0ff */
[----:B------:R-:W-:-:S03]  /*1b00*/  SHF.L.U32 R2, R8, 0x1f, RZ ;  /* 0x0000001f08027819 */ /* 0x000fc600000006ff */
[----:B------:R-:W-:-:S04]  /*1b10*/  IMAD R0, R9, 0x8, R0 ;  /* 0x0000000809007824 */ /* 0x000fc800078e0200 */
[----:B------:R-:W2:Y:S02]  /*1b20*/  SYNCS.PHASECHK.TRANS64.TRYWAIT P0, [R0+URZ+0xe0], R2 ;  /* 0x0000e002000075a7 */ /* 0x000ea400080011ff */
[----:B--2---:R-:W-:Y:S05]  /*1b30*/  @!P0 BRA `(.L_x_24) ;  /* 0x0000007000a88947 */ /* 0x004fea0003800000 */
.L_x_147:
[----:B------:R-:W-:Y:S01]  /*1b40*/  VIADD R9, R9, 0x1 ;  /* 0x0000000109097836 */ /* 0x000fe20000000000 */
[----:B------:R2:W-:Y:S04]  /*1b50*/  SYNCS.ARRIVE.TRANS64.A1T0 RZ, [R0+URZ+0xd0], RZ ;  /* 0x0000d0ff00ff79a7 */ /* 0x0005e800081000ff */
[----:B------:R-:W-:-:S04]  /*1b60*/  ISETP.NE.AND P0, PT, R9, 0x2, PT ;  /* 0x000000020900780c */ /* 0x000fc80003f05270 */
[----:B------:R-:W-:Y:S02]  /*1b70*/  SEL R9, R9, RZ, P0 ;  /* 0x000000ff09097207 */ /* 0x000fe40000000000 */
[----:B--2---:R-:W-:-:S04]  /*1b80*/  SEL R0, RZ, 0x1, P0 ;  /* 0x00000001ff007807 */ /* 0x004fc80000000000 */
[----:B------:R-:W-:-:S07]  /*1b90*/  LOP3.LUT R8, R8, R0, RZ, 0x3c, !PT ;  /* 0x0000000008087212 */ /* 0x000fce00078e3cff */
.L_x_23:
[----:B------:R-:W-:Y:S01]  /*1ba0*/  UMOV UR6, 0x400 ;  /* 0x0000040000067882 */ /* 0x000fe20000000000 */
[----:B------:R-:W-:Y:S01]  /*1bb0*/  SHF.L.U32 R0, R12, 0x1f, RZ ;  /* 0x0000001f0c007819 */ /* 0x000fe200000006ff */
[----:B-1----:R-:W-:Y:S02]  /*1bc0*/  ULEA UR6, UR47, UR6, 0x18 ;  /* 0x000000062f067291 */ /* 0x002fe4000f8ec0ff */
[----:B------:R-:W-:Y:S02]  /*1bd0*/  UISETP.GE.U32.AND UP0, UPT, UR50, 0x7f, UPT ;  /* 0x0000007f3200788c */ /* 0x000fe4000bf06070 */
[----:B------:R-:W-:Y:S02]  /*1be0*/  ULEA UR4, UR7, UR6, 0x3 ;  /* 0x0000000607047291 */ /* 0x000fe4000f8e18ff */
[----:B------:R-:W-:Y:S01]  /*1bf0*/  ULEA UR10, UR20, UR49, 0x7 ;  /* 0x00000031140a7291 */ /* 0x000fe2000f8e38ff */
[----:B------:R-:W-:-:S06]  /*1c00*/  UMOV UR13, URZ ;  /* 0x000000ff000d7c82 */ /* 0x000fcc0008000000 */
[----:B------:R1:W2:Y:S01]  /*1c10*/  SYNCS.PHASECHK.TRANS64.TRYWAIT P0, [UR4+0x10], R0 ;  /* 0x00001000ff0075a7 */ /* 0x0002a20008001104 */
[----:B------:R-:W-:-:S04]  /*1c20*/  ULEA.HI UR4, UR28, UR28, URZ, 0x1 ;  /* 0x0000001c1c047291 */ /* 0x000fc8000f8f08ff */
[----:B------:R-:W-:-:S04]  /*1c30*/  USHF.L.U32 UR4, UR4, 0x6, URZ ;  /* 0x0000000604047899 */ /* 0x000fc800080006ff */
[----:B------:R-:W-:-:S04]  /*1c40*/  ULOP3.LUT UR35, UR4, 0xffffff80, URZ, 0xc0, !UPT ;  /* 0xffffff8004237892 */ /* 0x000fc8000f8ec0ff */
[----:B------:R-:W-:Y:S01]  /*1c50*/  UIADD3 UR35, UPT, UPT, UR46, UR35, URZ ;  /* 0x000000232e237290 */ /* 0x000fe2000fffe0ff */
[----:B------:R-:W-:Y:S11]  /*1c60*/  BRA.U !UP0, `(.L_x_25) ;  /* 0x0000000108d87547 */ /* 0x000ff6000b800000 */
[----:B------:R-:W-:Y:S01]  /*1c70*/  UMOV UR18, UR44 ;  /* 0x0000002c00127c82 */ /* 0x000fe20008000000 */
[----:B------:R-:W-:Y:S01]  /*1c80*/  UMOV UR4, UR7 ;  /* 0x0000000700047c82 */ /* 0x000fe20008000000 */
[----:B------:R-:W-:Y:S01]  /*1c90*/  UMOV UR34, URZ ;  /* 0x000000ff00227c82 */ /* 0x000fe20008000000 */
[----:B------:R-:W-:-:S05]  /*1ca0*/  UMOV UR11, UR29 ;  /* 0x0000001d000b7c82 */ /* 0x000fca0008000000 */
.L_x_31:
[----:B------:R-:W-:Y:S01]  /*1cb0*/  ULEA UR33, UR4, UR6, 0x3 ;  /* 0x0000000604217291 */ /* 0x000fe2000f8e18ff */
[----:B------:R-:W-:Y:S01]  /*1cc0*/  @P3 MOV R2, 0x8000 ;  /* 0x0000800000023802 */ /* 0x000fe20000000f00 */
[----:B--2-4-:R-:W-:Y:S10]  /*1cd0*/  @P0 BRA `(.L_x_26) ;  /* 0x00000000000c0947 */ /* 0x014ff40003800000 */
[----:B------:R-:W-:-:S04]  /*1ce0*/  SHF.L.U32 R3, R12, 0x1f, RZ ;  /* 0x0000001f0c037819 */ /* 0x000fc800000006ff */
[----:B------:R-:W2:Y:S02]  /*1cf0*/  SYNCS.PHASECHK.TRANS64.TRYWAIT P0, [UR33+0x10], R3 ;  /* 0x00001003ff0075a7 */ /* 0x000ea40008001121 */
[----:B--2---:R-:W-:Y:S05]  /*1d00*/  @!P0 BRA `(.L_x_27) ;  /* 0x0000007000488947 */ /* 0x004fea0003800000 */
.L_x_26:
[----:B------:R2:W-:Y:S01]  /*1d10*/  @P3 SYNCS.ARRIVE.TRANS64 RZ, [UR33], R2 ;  /* 0x00000002ffff39a7 */ /* 0x0005e20008000021 */
[----:B------:R-:W-:Y:S02]  /*1d20*/  ULOP3.LUT UR5, UR25, 0x2, URZ, 0xfc, !UPT ;  /* 0x0000000219057892 */ /* 0x000fe4000f8efcff */
[----:B------:R-:W-:Y:S02]  /*1d30*/  UIADD3 UR18, UPT, UPT, UR18, 0x1, URZ ;  /* 0x0000000112127890 */ /* 0x000fe4000fffe0ff */
[----:B------:R-:W-:Y:S02]  /*1d40*/  UISETP.NE.AND UP0, UPT, UR5, 0x2, UPT ;  /* 0x000000020500788c */ /* 0x000fe4000bf05270 */
[----:B------:R-:W-:-:S07]  /*1d50*/  UISETP.NE.AND UP2, UPT, UR18, 0x1, UPT ;  /* 0x000000011200788c */ /* 0x000fce000bf45270 */
[----:B------:R-:W-:Y:S05]  /*1d60*/  BRA.U UP0, `(.L_x_28) ;  /* 0x0000000100047547 */ /* 0x000fea000b800000 */
[----:B------:R-:W-:Y:S05]  /*1d70*/  BPT.TRAP 0x1 ;  /* 0x000000040000795c */ /* 0x000fea0000300000 */
.L_x_28:
[----:B------:R-:W-:Y:S04]  /*1d80*/  BSSY.RECONVERGENT B0, `(.L_x_29) ;  /* 0x0000003000007945 */ /* 0x000fe80003800200 */
[----:B------:R-:W-:Y:S05]  /*1d90*/  @!P2 BRA `(.L_x_30) ;  /* 0x000000000004a947 */ /* 0x000fea0003800000 */
[----:B------:R-:W-:Y:S05]  /*1da0*/  BPT.TRAP 0x1 ;  /* 0x000000040000795c */ /* 0x000fea0000300000 */
.L_x_30:
[----:B------:R-:W-:Y:S05]  /*1db0*/  BSYNC.RECONVERGENT B0 ;  /* 0x0000000000007941 */ /* 0x000fea0003800200 */
.L_x_29:
[----:B------:R-:W-:Y:S02]  /*1dc0*/  UIADD3 UR5, UPT, UPT, UR4, 0x1, URZ ;  /* 0x0000000104057890 */ /* 0x000fe4000fffe0ff */
[----:B------:R-:W-:Y:S02]  /*1dd0*/  USHF.L.U32 UR4, UR4, 0xc, URZ ;  /* 0x0000000c04047899 */ /* 0x000fe400080006ff */
[----:B------:R-:W-:Y:S02]  /*1de0*/  UISETP.NE.AND UP0, UPT, UR5, 0x2, UPT ;  /* 0x000000020500788c */ /* 0x000fe4000bf05270 */
[----:B------:R-:W-:Y:S02]  /*1df0*/  ULOP3.LUT UR32, UR27, UR4, URZ, 0xfc, !UPT ;  /* 0x000000041b207292 */ /* 0x000fe4000f8efcff */
[----:B------:R-:W-:Y:S02]  /*1e00*/  USEL UR8, URZ, 0x1, UP0 ;  /* 0x00000001ff087887 */ /* 0x000fe40008000000 */
[----:B------:R-:W-:-:S02]  /*1e10*/  USEL UR7, UR5, URZ, UP0 ;  /* 0x000000ff05077287 */ /* 0x000fc40008000000 */
[----:B------:R-:W-:Y:S02]  /*1e20*/  UIADD3 UR16, UP1, UPT, UR30, 0x80, URZ ;  /* 0x000000801e107890 */ /* 0x000fe4000ff3e0ff */
[----:B------:R-:W-:Y:S01]  /*1e30*/  ULEA UR5, UR7, UR6, 0x3 ;  /* 0x0000000607057291 */ /* 0x000fe2000f8e18ff */
[----:B------:R-:W-:Y:S01]  /*1e40*/  LOP3.LUT R12, R12, UR8, RZ, 0x3c, !PT ;  /* 0x000000080c0c7c12 */ /* 0x000fe2000f8e3cff */
[----:B------:R-:W-:Y:S02]  /*1e50*/  ULOP3.LUT UR8, UR26, UR4, URZ, 0xfc, !UPT ;  /* 0x000000041a087292 */ /* 0x000fe4000f8efcff */
[----:B------:R-:W-:Y:S01]  /*1e60*/  ULEA UR32, UR32, UR6, 0x1 ;  /* 0x0000000620207291 */ /* 0x000fe2000f8e08ff */
[----:B-1----:R-:W-:Y:S01]  /*1e70*/  SHF.L.U32 R0, R12, 0x1f, RZ ;  /* 0x0000001f0c007819 */ /* 0x002fe200000006ff */
[----:B------:R-:W-:Y:S02]  /*1e80*/  UIADD3 UR14, UP0, UPT, UR30, 0x180, URZ ;  /* 0x000001801e0e7890 */ /* 0x000fe4000ff1e0ff */
[----:B------:R-:W-:Y:S01]  /*1e90*/  ULEA UR8, UR8, UR6, 0x1 ;  /* 0x0000000608087291 */ /* 0x000fe2000f8e08ff */
[----:B------:R3:W4:Y:S01]  /*1ea0*/  SYNCS.PHASECHK.TRANS64.TRYWAIT P0, [UR5+0x10], R0 ;  /* 0x00001000ff0075a7 */ /* 0x0007220008001105 */
[----:B------:R-:W-:-:S02]  /*1eb0*/  ULOP3.LUT UR33, UR33, 0xfefffff8, URZ, 0xc0, !UPT ;  /* 0xfefffff821217892 */ /* 0x000fc4000f8ec0ff */
[----:B------:R-:W-:Y:S02]  /*1ec0*/  UIADD3.X UR17, UPT, UPT, URZ, UR31, URZ, UP1, !UPT ;  /* 0x0000001fff117290 */ /* 0x000fe40008ffe4ff */
[----:B------:R-:W-:Y:S02]  /*1ed0*/  UIADD3 UR32, UPT, UPT, UR32, 0x4300, URZ ;  /* 0x0000430020207890 */ /* 0x000fe4000fffe0ff */
[----:B------:R-:W-:Y:S02]  /*1ee0*/  UPRMT UR5, URZ, 0x5410, UR24 ;  /* 0x00005410ff057896 */ /* 0x000fe40008000018 */
[----:B------:R-:W-:Y:S02]  /*1ef0*/  UIADD3 UR8, UPT, UPT, UR8, 0x8300, URZ ;  /* 0x0000830008087890 */ /* 0x000fe4000fffe0ff */
[----:B------:R-:W-:Y:S02]  /*1f00*/  UIADD3.X UR15, UPT, UPT, URZ, UR31, URZ, UP0, !UPT ;  /* 0x0000001fff0f7290 */ /* 0x000fe400087fe4ff */
[----:B------:R-:W-:Y:S01]  /*1f10*/  UPRMT UR4, URZ, 0x5410, UR21 ;  /* 0x00005410ff047896 */ /* 0x000fe20008000015 */
[----:B------:R-:W-:Y:S01]  /*1f20*/  UMOV UR22, 0x0 ;  /* 0x0000000000167882 */ /* 0x000fe20000000000 */
[----:B------:R-:W-:Y:S01]  /*1f30*/  UMOV UR23, 0x10000000 ;  /* 0x1000000000177882 */ /* 0x000fe20000000000 */
[----:B------:R-:W-:Y:S01]  /*1f40*/  UMOV UR12, UR36 ;  /* 0x00000024000c7c82 */ /* 0x000fe20008000000 */
[----:B------:R-:W-:Y:S01]  /*1f50*/  UMOV UR9, UR33 ;  /* 0x0000002100097c82 */ /* 0x000fe20008000000 */
[----:B------:R1:W-:Y:S01]  /*1f60*/  UTMALDG.3D.MULTICAST.2CTA [UR32], [UR16], UR5, desc[UR22] ;  /* 0x00001620100073b4 */ /* 0x0003e20008211805 */
[----:B------:R-:W-:-:S03]  /*1f70*/  UMOV UR13, UR37 ;  /* 0x00000025000d7c82 */ /* 0x000fc60008000000 */
[----:B------:R2:W-:Y:S01]  /*1f80*/  UTMALDG.3D.MULTICAST.2CTA [UR8], [UR14], UR4, desc[UR22] ;  /* 0x000016080e0073b4 */ /* 0x0005e20008211804 */
[----:B-1----:R-:W-:Y:S02]  /*1f90*/  UIADD3 UR34, UPT, UPT, UR34, 0x40, URZ ;  /* 0x0000004022227890 */ /* 0x002fe4000fffe0ff */
[----:B--2---:R-:W-:Y:S01]  /*1fa0*/  UIADD3 UR11, UPT, UPT, UR11, 0x40, URZ ;  /* 0x000000400b0b7890 */ /* 0x004fe2000fffe0ff */
[----:B------:R-:W-:Y:S01]  /*1fb0*/  UMOV UR4, UR7 ;  /* 0x0000000700047c82 */ /* 0x000fe20008000000 */
[----:B---3--:R-:W-:Y:S10]  /*1fc0*/  BRA.U UP2, `(.L_x_31) ;  /* 0xfffffffd02387547 */ /* 0x008ff4000b83ffff */
.L_x_25:
[----:B------:R-:W-:Y:S01]  /*1fd0*/  ULEA UR4, UR7, UR6, 0x3 ;  /* 0x0000000607047291 */ /* 0x000fe2000f8e18ff */
[----:B-1----:R-:W-:Y:S01]  /*1fe0*/  SHF.L.U32 R0, R12, 0x1f, RZ ;  /* 0x0000001f0c007819 */ /* 0x002fe200000006ff */
[----:B------:R-:W-:Y:S01]  /*1ff0*/  @!P1 SYNCS.ARRIVE.TRANS64.A1T0 RZ, [UR6+0x68], RZ ;  /* 0x000068ffffff99a7 */ /* 0x000fe20008100006 */
[----:B------:R-:W-:-:S06]  /*2000*/  UISETP.GT.AND UP0, UPT, UR43, UR42, UPT ;  /* 0x0000002a2b00728c */ /* 0x000fcc000bf04270 */
[----:B--2-4-:R1:W2:Y:S03]  /*2010*/  SYNCS.PHASECHK.TRANS64.TRYWAIT P0, [UR4+0x10], R0 ;  /* 0x00001000ff0075a7 */ /* 0x0142a60008001104 */
[----:B------:R-:W-:Y:S05]  /*2020*/  BRA.U !UP0, `(.L_x_32) ;  /* 0x0000000108d47547 */ /* 0x000fea000b800000 */
[----:B------:R-:W-:Y:S01]  /*2030*/  UIADD3 UR28, UPT, UPT, UR48, UR13, URZ ;  /* 0x0000000d301c7290 */ /* 0x000fe2000fffe0ff */
[----:B------:R-:W-:-:S11]  /*2040*/  UMOV UR4, UR7 ;  /* 0x0000000700047c82 */ /* 0x000fd60008000000 */
.L_x_38:
[----:B------:R-:W-:Y:S01]  /*2050*/  ULEA UR17, UR4, UR6, 0x3 ;  /* 0x0000000604117291 */ /* 0x000fe2000f8e18ff */
[----:B--2---:R-:W-:Y:S01]  /*2060*/  @P3 MOV R2, 0x8000 ;  /* 0x0000800000023802 */ /* 0x004fe20000000f00 */
[----:B--2-4-:R-:W-:Y:S10]  /*2070*/  @P0 BRA `(.L_x_33) ;  /* 0x00000000000c0947 */ /* 0x014ff40003800000 */
[----:B------:R-:W-:-:S04]  /*2080*/  SHF.L.U32 R3, R12, 0x1f, RZ ;  /* 0x0000001f0c037819 */ /* 0x000fc800000006ff */
[----:B------:R-:W2:Y:S02]  /*2090*/  SYNCS.PHASECHK.TRANS64.TRYWAIT P0, [UR17+0x10], R3 ;  /* 0x00001003ff0075a7 */ /* 0x000ea40008001111 */
[----:B--2---:R-:W-:Y:S05]  /*20a0*/  @!P0 BRA `(.L_x_34) ;  /* 0x0000006c00788947 */ /* 0x004fea0003800000 */
.L_x_33:
[----:B------:R2:W-:Y:S01]  /*20b0*/  @P3 SYNCS.ARRIVE.TRANS64 RZ, [UR17], R2 ;  /* 0x00000002ffff39a7 */ /* 0x0005e20008000011 */
[----:B------:R-:W-:-:S04]  /*20c0*/  ULOP3.LUT UR5, UR25, 0x2, URZ, 0xfc, !UPT ;  /* 0x0000000219057892 */ /* 0x000fc8000f8efcff */
[----:B------:R-:W-:-:S09]  /*20d0*/  UISETP.NE.AND UP0, UPT, UR5, 0x2, UPT ;  /* 0x000000020500788c */ /* 0x000fd2000bf05270 */
[----:B------:R-:W-:Y:S05]  /*20e0*/  BRA.U UP0, `(.L_x_35) ;  /* 0x0000000100047547 */ /* 0x000fea000b800000 */
[----:B------:R-:W-:Y:S05]  /*20f0*/  BPT.TRAP 0x1 ;  /* 0x000000040000795c */ /* 0x000fea0000300000 */
.L_x_35:
[----:B------:R-:W-:Y:S04]  /*2100*/  BSSY.RECONVERGENT B0, `(.L_x_36) ;  /* 0x0000003000007945 */ /* 0x000fe80003800200 */
[----:B------:R-:W-:Y:S05]  /*2110*/  @!P2 BRA `(.L_x_37) ;  /* 0x000000000004a947 */ /* 0x000fea0003800000 */
[----:B------:R-:W-:Y:S05]  /*2120*/  BPT.TRAP 0x1 ;  /* 0x000000040000795c */ /* 0x000fea0000300000 */
.L_x_37:
[----:B------:R-:W-:Y:S05]  /*2130*/  BSYNC.RECONVERGENT B0 ;  /* 0x0000000000007941 */ /* 0x000fea0003800200 */
.L_x_36:
        /* <DEDUP_REMOVED lines=9> */
[----:B------:R-:W-:Y:S02]  /*21d0*/  USHF.L.U32 UR18, UR13, 0x6, URZ ;  /* 0x000000060d127899 */ /* 0x000fe400080006ff */
[----:B------:R-:W-:Y:S01]  /*21e0*/  ULOP3.LUT UR4, UR26, UR4, URZ, 0xfc, !UPT ;  /* 0x000000041a047292 */ /* 0x000fe2000f8efcff */
[----:B-1----:R-:W-:Y:S01]  /*21f0*/  SHF.L.U32 R0, R12, 0x1f, RZ ;  /* 0x0000001f0c007819 */ /* 0x002fe200000006ff */
[----:B------:R-:W-:Y:S02]  /*2200*/  UIADD3 UR13, UPT, UPT, UR13, 0x1, URZ ;  /* 0x000000010d0d7890 */ /* 0x000fe4000fffe0ff */
[----:B------:R-:W-:Y:S01]  /*2210*/  UIADD3 UR14, UP1, UPT, UR30, 0x80, URZ ;  /* 0x000000801e0e7890 */ /* 0x000fe2000ff3e0ff */
[----:B------:R3:W4:Y:S01]  /*2220*/  SYNCS.PHASECHK.TRANS64.TRYWAIT P0, [UR5+0x10], R0 ;  /* 0x00001000ff0075a7 */ /* 0x0007220008001105 */
[----:B------:R-:W-:-:S02]  /*2230*/  ULEA UR16, UR16, UR6, 0x1 ;  /* 0x0000000610107291 */ /* 0x000fc4000f8e08ff */
[----:B------:R-:W-:Y:S02]  /*2240*/  ULEA UR4, UR4, UR6, 0x1 ;  /* 0x0000000604047291 */ /* 0x000fe4000f8e08ff */
[----:B------:R-:W-:Y:S02]  /*2250*/  UIADD3.X UR23, UPT, UPT, URZ, UR31, URZ, UP0, !UPT ;  /* 0x0000001fff177290 */ /* 0x000fe400087fe4ff */
[----:B------:R-:W-:Y:S02]  /*2260*/  UISETP.NE.AND UP0, UPT, UR13, UR28, UPT ;  /* 0x0000001c0d00728c */ /* 0x000fe4000bf05270 */
[----:B------:R-:W-:Y:S02]  /*2270*/  ULOP3.LUT UR17, UR17, 0xfefffff8, URZ, 0xc0, !UPT ;  /* 0xfefffff811117892 */ /* 0x000fe4000f8ec0ff */
[----:B------:R-:W-:Y:S02]  /*2280*/  UIADD3.X UR15, UPT, UPT, URZ, UR31, URZ, UP1, !UPT ;  /* 0x0000001fff0f7290 */ /* 0x000fe40008ffe4ff */
[----:B------:R-:W-:-:S02]  /*2290*/  UIADD3 UR16, UPT, UPT, UR16, 0x4300, URZ ;  /* 0x0000430010107890 */ /* 0x000fc4000fffe0ff */
[----:B------:R-:W-:Y:S02]  /*22a0*/  UPRMT UR5, URZ, 0x5410, UR24 ;  /* 0x00005410ff057896 */ /* 0x000fe40008000018 */
[----:B------:R-:W-:Y:S02]  /*22b0*/  UIADD3 UR8, UPT, UPT, UR4, 0x8300, URZ ;  /* 0x0000830004087890 */ /* 0x000fe4000fffe0ff */
[----:B------:R-:W-:Y:S02]  /*22c0*/  ULOP3.LUT UR11, UR29, UR18, URZ, 0xfc, !UPT ;  /* 0x000000121d0b7292 */ /* 0x000fe4000f8efcff */
[----:B------:R-:W-:Y:S01]  /*22d0*/  UPRMT UR4, URZ, 0x5410, UR21 ;  /* 0x00005410ff047896 */ /* 0x000fe20008000015 */
[----:B------:R-:W-:Y:S01]  /*22e0*/  UMOV UR32, 0x0 ;  /* 0x0000000000207882 */ /* 0x000fe20000000000 */
[----:B------:R-:W-:Y:S01]  /*22f0*/  UMOV UR33, 0x10000000 ;  /* 0x1000000000217882 */ /* 0x000fe20000000000 */
[----:B------:R-:W-:Y:S01]  /*2300*/  UMOV UR19, UR35 ;  /* 0x0000002300137c82 */ /* 0x000fe20008000000 */
[----:B------:R-:W-:Y:S01]  /*2310*/  UMOV UR20, UR36 ;  /* 0x0000002400147c82 */ /* 0x000fe20008000000 */
[----:B------:R-:W-:Y:S01]  /*2320*/  UMOV UR12, UR36 ;  /* 0x00000024000c7c82 */ /* 0x000fe20008000000 */
[----:B------:R-:W-:Y:S01]  /*2330*/  UMOV UR9, UR17 ;  /* 0x0000001100097c82 */ /* 0x000fe20008000000 */
[----:B------:R-:W-:Y:S02]  /*2340*/  UTMALDG.3D.MULTICAST.2CTA [UR16], [UR14], UR5, desc[UR32] ;  /* 0x000020100e0073b4 */ /* 0x000fe40008211805 */
[----:B------:R1:W-:Y:S02]  /*2350*/  UTMALDG.3D.MULTICAST.2CTA [UR8], [UR22], UR4, desc[UR32] ;  /* 0x00002008160073b4 */ /* 0x0003e40008211804 */
[----:B-1----:R-:W-:Y:S01]  /*2360*/  UMOV UR4, UR7 ;  /* 0x0000000700047c82 */ /* 0x002fe20008000000 */
[----:B---3--:R-:W-:Y:S05]  /*2370*/  BRA.U UP0, `(.L_x_38) ;  /* 0xfffffffd00347547 */ /* 0x008fea000b83ffff */
.L_x_32:
[C---:B------:R-:W-:Y:S01]  /*2380*/  LEA R3, R11.reuse, UR6, 0x3 ;  /* 0x000000060b037c11 */ /* 0x040fe2000f8e18ff */
[----:B------:R-:W-:Y:S01]  /*2390*/  NOP ;  /* 0x0000000000007918 */ /* 0x000fe20000000000 */
[----:B-1----:R-:W-:Y:S02]  /*23a0*/  SHF.L.U32 R0, R10, 0x1f, RZ ;  /* 0x0000001f0a007819 */ /* 0x002fe400000006ff */
[----:B------:R-:W-:Y:S02]  /*23b0*/  LEA R4, R11, UR6, 0x4 ;  /* 0x000000060b047c11 */ /* 0x000fe4000f8e20ff */
[----:B--2-4-:R-:W1:Y:S02]  /*23c0*/  SYNCS.PHASECHK.TRANS64.TRYWAIT P0, [R3+URZ+0x70], R0 ;  /* 0x00007000030075a7 */ /* 0x014e6400080011ff */
[----:B-1----:R-:W-:Y:S05]  /*23d0*/  @!P0 BRA `(.L_x_39) ;  /* 0x0000006800c48947 */ /* 0x002fea0003800000 */
.L_x_150:
[----:B------:R-:W2:Y:S01]  /*23e0*/  LDS.128 R4, [R4+0x100] ;  /* 0x0001000004047984 */ /* 0x000ea20000000c00 */
[----:B------:R-:W-:Y:S01]  /*23f0*/  UISETP.GE.AND UP0, UPT, UR45, 0x1, UPT ;  /* 0x000000012d00788c */ /* 0x000fe2000bf06270 */
[----:B------:R-:W-:Y:S01]  /*2400*/  @!PT LDS RZ, [RZ] ;  /* 0x00000000fffff984 */ /* 0x000fe20000000800 */
[----:B------:R-:W-:Y:S01]  /*2410*/  @!PT LDS RZ, [RZ] ;  /* 0x00000000fffff984 */ /* 0x000fe20000000800 */
[----:B------:R-:W-:Y:S01]  /*2420*/  @!PT LDS RZ, [RZ] ;  /* 0x00000000fffff984 */ /* 0x000fe20000000800 */
[----:B------:R-:W-:Y:S01]  /*2430*/  @!PT LDS RZ, [RZ] ;  /* 0x00000000fffff984 */ /* 0x000fe20000000800 */
[----:B------:R3:W-:Y:S06]  /*2440*/  MEMBAR.ALL.CTA ;  /* 0x0000000000007992 */ /* 0x0007ec0000008000 */
[----:B---3--:R-:W3:Y:S01]  /*2450*/  FENCE.VIEW.ASYNC.S ;  /* 0x00000000000073c6 */ /* 0x008ee20000000000 */
[----:B--2---:R-:W-:-:S13]  /*2460*/  LOP3.LUT P0, RZ, R6, 0x1, RZ, 0xc0, !PT ;  /* 0x0000000106ff7812 */ /* 0x004fda000780c0ff */
[----:B---3--:R-:W-:Y:S01]  /*2470*/  VOTEU.ANY UP1, P0 ;  /* 0x0000000000ff7886 */ /* 0x008fe20000020100 */
[----:B------:R-:W-:-:S13]  /*2480*/  PLOP3.LUT P0, PT, PT, PT, UP1, 0x80, 0x8 ;  /* 0x000000000008781c */ /* 0x000fda0003f0f018 */
[----:B-1----:R-:W-:Y:S02]  /*2490*/  @P0 LOP3.LUT R0, R5, 0xffff, RZ, 0xc0, !PT ;  /* 0x0000ffff05000812 */ /* 0x002fe400078ec0ff */
[----:B------:R-:W-:Y:S02]  /*24a0*/  @P0 MOV R2, R4 ;  /* 0x0000000400020202 */ /* 0x000fe40000000f00 */
[----:B------:R-:W-:Y:S01]  /*24b0*/  @P0 R2UR UR5, R0 ;  /* 0x00000000000502ca */ /* 0x000fe200000e0000 */
[----:B------:R-:W-:Y:S01]  /*24c0*/  VIADD R0, R3, 0x80 ;  /* 0x0000008003007836 */ /* 0x000fe20000000000 */
[----:B------:R-:W-:Y:S02]  /*24d0*/  @P0 SHF.R.U32.HI R4, RZ, 0x10, R5 ;  /* 0x00000010ff040819 */ /* 0x000fe40000011605 */
[----:B------:R-:W-:Y:S02]  /*24e0*/  @P0 R2UR UR8, R2 ;  /* 0x00000000020802ca */ /* 0x000fe400000e0000 */
[----:B------:R-:W-:-:S02]  /*24f0*/  PRMT R0, RZ, 0x654, R0 ;  /* 0x00000654ff007816 */ /* 0x000fc40000000000 */
[----:B------:R-:W-:Y:S02]  /*2500*/  @P0 R2UR UR4, R4 ;  /* 0x00000000040402ca */ /* 0x000fe400000e0000 */
[----:B------:R1:W-:Y:S03]  /*2510*/  SYNCS.ARRIVE.TRANS64.RED.A1T0 RZ, [R0+URZ], RZ ;  /* 0x000000ff00ff79a7 */ /* 0x0003e600081004ff */
[----:B------:R-:W-:-:S04]  /*2520*/  @UP1 UMOV UR38, UR5 ;  /* 0x0000000500261c82 */ /* 0x000fc80008000000 */
[----:B------:R-:W-:-:S04]  /*2530*/  @UP1 UMOV UR39, UR8 ;  /* 0x0000000800271c82 */ /* 0x000fc80008000000 */
[----:B------:R-:W-:Y:S01]  /*2540*/  @UP1 UMOV UR36, UR4 ;  /* 0x0000000400241c82 */ /* 0x000fe20008000000 */
[----:B------:R-:W-:Y:S05]  /*2550*/  BRA.U !UP0, `(.L_x_40) ;  /* 0x0000000108d47547 */ /* 0x000fea000b800000 */
[----:B------:R-:W2:Y:S01]  /*2560*/  LDCU.128 UR12, c[0x0][0xb10] ;  /* 0x00016200ff0c77ac */ /* 0x000ea20008000c00 */
[----:B------:R-:W3:Y:S01]  /*2570*/  LDCU UR28, c[0x0][0xb20] ;  /* 0x00016400ff1c77ac */ /* 0x000ee20008000800 */
[----:B------:R-:W4:Y:S01]  /*2580*/  LDCU UR20, c[0x0][0xb0c] ;  /* 0x00016180ff1477ac */ /* 0x000f220008000800 */
[----:B------:R-:W1:Y:S01]  /*2590*/  LDCU.64 UR10, c[0x0][0xb28] ;  /* 0x00016500ff0a77ac */ /* 0x000e620008000a00 */
[----:B------:R-:W-:Y:S02]  /*25a0*/  UISETP.NE.AND UP3, UPT, UR45, 0x1, UPT ;  /* 0x000000012d00788c */ /* 0x000fe4000bf65270 */
[----:B--2---:R-:W-:Y:S02]  /*25b0*/  UIMAD.WIDE.U32 UR8, UR40, UR15, URZ ;  /* 0x0000000f280872a5 */ /* 0x004fe4000f8e00ff */
[----:B------:R-:W-:Y:S02]  /*25c0*/  UIMAD.WIDE.U32 UR4, UR41, UR12, URZ ;  /* 0x0000000c290472a5 */ /* 0x000fe4000f8e00ff */
[----:B------:R-:W-:-:S02]  /*25d0*/  UISETP.NE.AND UP0, UPT, UR14, 0x1, UPT ;  /* 0x000000010e00788c */ /* 0x000fc4000bf05270 */
[----:B------:R-:W-:Y:S01]  /*25e0*/  UIMAD.WIDE.U32 UR22, UR38, UR15, URZ ;  /* 0x0000000f261672a5 */ /* 0x000fe2000f8e00ff */
[----:B------:R-:W-:Y:S02]  /*25f0*/  UMOV UR8, UR9 ;  /* 0x0000000900087c82 */ /* 0x000fe40008000000 */
[----:B------:R-:W-:Y:S01]  /*2600*/  UMOV UR4, UR5 ;  /* 0x0000000500047c82 */ /* 0x000fe20008000000 */
[----:B---3--:R-:W-:Y:S02]  /*2610*/  USHF.R.U32.HI UR8, URZ, UR28, UR8 ;  /* 0x0000001cff087299 */ /* 0x008fe40008011608 */
[----:B----4-:R-:W-:Y:S02]  /*2620*/  UISETP.NE.AND UP2, UPT, UR20, 0x1, UPT ;  /* 0x000000011400788c */ /* 0x010fe4000bf45270 */
[----:B------:R-:W-:Y:S02]  /*2630*/  USHF.R.U32.HI UR4, URZ, UR13, UR4 ;  /* 0x0000000dff047299 */ /* 0x000fe40008011604 */
[----:B------:R-:W-:-:S02]  /*2640*/  USEL UR5, UR40, UR8, !UP0 ;  /* 0x0000000828057287 */ /* 0x000fc4000c000000 */
[----:B------:R-:W-:Y:S02]  /*2650*/  USEL UR8, UR41, UR4, !UP2 ;  /* 0x0000000429087287 */ /* 0x000fe4000d000000 */
[----:B-1----:R-:W-:Y:S01]  /*2660*/  UIMAD.WIDE.U32 UR16, UR5, UR10, URZ ;  /* 0x0000000a051072a5 */ /* 0x002fe2000f8e00ff */
[----:B------:R-:W-:Y:S01]  /*2670*/  UMOV UR4, UR23 ;  /* 0x0000001700047c82 */ /* 0x000fe20008000000 */
[----:B------:R-:W-:Y:S02]  /*2680*/  UIMAD.WIDE.U32 UR18, UR39, UR12, URZ ;  /* 0x0000000c271272a5 */ /* 0x000fe4000f8e00ff */
[----:B------:R-:W-:-:S03]  /*2690*/  UIMAD.WIDE.U32 UR22, UR8, UR10, URZ ;  /* 0x0000000a081672a5 */ /* 0x000fc6000f8e00ff */
[----:B------:R-:W-:Y:S01]  /*26a0*/  UMOV UR16, UR17 ;  /* 0x0000001100107c82 */ /* 0x000fe20008000000 */
[----:B------:R-:W-:Y:S02]  /*26b0*/  USHF.R.U32.HI UR4, URZ, UR28, UR4 ;  /* 0x0000001cff047299 */ /* 0x000fe40008011604 */
[----:B------:R-:W-:Y:S01]  /*26c0*/  @UP3 USHF.R.U32.HI UR5, URZ, UR11, UR16 ;  /* 0x0000000bff053299 */ /* 0x000fe20008011610 */
[----:B------:R-:W-:Y:S01]  /*26d0*/  UMOV UR18, UR19 ;  /* 0x0000001300127c82 */ /* 0x000fe20008000000 */
[----:B------:R-:W-:Y:S01]  /*26e0*/  UMOV UR22, UR23 ;  /* 0x0000001700167c82 */ /* 0x000fe20008000000 */
[----:B------:R-:W-:Y:S02]  /*26f0*/  USHF.R.U32.HI UR13, URZ, UR13, UR18 ;  /* 0x0000000dff0d7299 */ /* 0x000fe40008011612 */
[----:B------:R-:W-:Y:S02]  /*2700*/  USEL UR4, UR38, UR4, !UP0 ;  /* 0x0000000426047287 */ /* 0x000fe4000c000000 */
[----:B------:R-:W-:-:S02]  /*2710*/  @UP3 USHF.R.U32.HI UR8, URZ, UR11, UR22 ;  /* 0x0000000bff083299 */ /* 0x000fc40008011616 */
[----:B------:R-:W-:Y:S02]  /*2720*/  UIMAD UR9, UR45, UR5, URZ ;  /* 0x000000052d0972a4 */ /* 0x000fe4000f8e02ff */
[----:B------:R-:W-:Y:S02]  /*2730*/  USEL UR5, UR39, UR13, !UP2 ;  /* 0x0000000d27057287 */ /* 0x000fe4000d000000 */
[----:B------:R-:W-:Y:S02]  /*2740*/  UIMAD UR12, UR45, UR8, URZ ;  /* 0x000000082d0c72a4 */ /* 0x000fe4000f8e02ff */
[----:B------:R-:W-:Y:S02]  /*2750*/  UISETP.GE.AND UP0, UPT, UR4, UR9, UPT ;  /* 0x000000090400728c */ /* 0x000fe4000bf06270 */
[----:B------:R-:W-:Y:S02]  /*2760*/  UIMAD.WIDE.U32 UR16, UR4, UR10, URZ ;  /* 0x0000000a041072a5 */ /* 0x000fe4000f8e00ff */
[----:B------:R-:W-:-:S02]  /*2770*/  UISETP.GE.OR UP0, UPT, UR5, UR12, UP0 ;  /* 0x0000000c0500728c */ /* 0x000fc40008706670 */
        /* <DEDUP_REMOVED lines=19> */
.L_x_40:
[----:B------:R-:W2:Y:S02]  /*28b0*/  LDCU UR4, c[0x0][0xb30] ;  /* 0x00016600ff0477ac */ /* 0x000ea40008000800 */
[----:B--2---:R-:W-:-:S09]  /*28c0*/  UISETP.NE.AND UP0, UPT, UR4, 0x1, UPT ;  /* 0x000000010400788c */ /* 0x004fd2000bf05270 */
        /* <DEDUP_REMOVED lines=18> */
.L_x_41:
[----:B------:R-:W-:Y:S01]  /*29f0*/  VIADD R11, R11, 0x1 ;  /* 0x000000010b0b7836 */ /* 0x000fe20000000000 */
[----:B------:R-:W-:Y:S01]  /*2a00*/  R2UR UR4, R52 ;  /* 0x00000000340472ca */ /* 0x000fe200000e0000 */
[----:B------:R-:W-:Y:S01]  /*2a10*/  UIADD3 UR28, UPT, UPT, UR39, UR63, URZ ;  /* 0x0000003f271c7290 */ /* 0x000fe2000fffe0ff */
[----:B------:R-:W-:Y:S02]  /*2a20*/  PLOP3.LUT P1, PT, PT, PT, PT, 0x80, 0x8 ;  /* 0x000000000008781c */ /* 0x000fe40003f2f070 */
[----:B------:R-:W-:-:S04]  /*2a30*/  ISETP.NE.AND P0, PT, R11, 0x2, PT ;  /* 0x000000020b00780c */ /* 0x000fc80003f05270 */
[----:B-1----:R-:W-:Y:S02]  /*2a40*/  SEL R0, RZ, 0x1, P0 ;  /* 0x00000001ff007807 */ /* 0x002fe40000000000 */
[----:B------:R-:W-:Y:S02]  /*2a50*/  SEL R11, R11, RZ, P0 ;  /* 0x000000ff0b0b7207 */ /* 0x000fe40000000000 */
[----:B------:R-:W-:Y:S01]  /*2a60*/  LOP3.LUT R10, R10, R0, RZ, 0x3c, !PT ;  /* 0x000000000a0a7212 */ /* 0x000fe200078e3cff */
[----:B------:R-:W-:Y:S01]  /*2a70*/  UIADD3 UR20, UPT, UPT, UR38, UR4, URZ ;  /* 0x0000000426147290 */ /* 0x000fe2000fffe0ff */
[----:B------:R-:W-:Y:S11]  /*2a80*/  BRA.U UP1, `(.L_x_42) ;  /* 0xfffffff101047547 */ /* 0x000ff6000b83ffff */
[----:B------:R-:W-:Y:S01]  /*2a90*/  UIADD3 UR6, UPT, UPT, UR6, 0x10, URZ ;  /* 0x0000001006067890 */ /* 0x000fe2000fffe0ff */
[----:B------:R-:W-:-:S03]  /*2aa0*/  SHF.L.U32 R2, R12, 0x1f, RZ ;  /* 0x0000001f0c027819 */ /* 0x000fc600000006ff */
[----:B------:R-:W-:-:S09]  /*2ab0*/  ULEA UR4, UR7, UR6, 0x3 ;  /* 0x0000000607047291 */ /* 0x000fd2000f8e18ff */
[----:B------:R-:W1:Y:S02]  /*2ac0*/  SYNCS.PHASECHK.TRANS64.TRYWAIT P0, [UR4], R2 ;  /* 0x00000002ff0075a7 */ /* 0x000e640008001104 */
[----:B-1----:R-:W-:Y:S05]  /*2ad0*/  @!P0 BRA `(.L_x_43) ;  /* 0x0000006400188947 */ /* 0x002fea0003800000 */
.L_x_152:
[----:B------:R-:W-:-:S04]  /*2ae0*/  UIADD3 UR4, UPT, UPT, UR7, 0x1, URZ ;  /* 0x0000000107047890 */ /* 0x000fc8000fffe0ff */
[----:B------:R-:W-:-:S04]  /*2af0*/  UISETP.NE.AND UP0, UPT, UR4, 0x2, UPT ;  /* 0x000000020400788c */ /* 0x000fc8000bf05270 */
[----:B------:R-:W-:Y:S02]  /*2b00*/  USEL UR5, URZ, 0x1, UP0 ;  /* 0x00000001ff057887 */ /* 0x000fe40008000000 */
[----:B------:R-:W-:-:S04]  /*2b10*/  USEL UR4, UR4, URZ, UP0 ;  /* 0x000000ff04047287 */ /* 0x000fc80008000000 */
[----:B------:R-:W-:Y:S01]  /*2b20*/  ULEA UR4, UR4, UR6, 0x3 ;  /* 0x0000000604047291 */ /* 0x000fe2000f8e18ff */
[----:B-1----:R-:W-:-:S04]  /*2b30*/  LOP3.LUT R2, R12, UR5, RZ, 0x3c, !PT ;  /* 0x000000050c027c12 */ /* 0x002fc8000f8e3cff */
[----:B------:R-:W-:Y:S01]  /*2b40*/  SHF.L.U32 R2, R2, 0x1f, RZ ;  /* 0x0000001f02027819 */ /* 0x000fe200000006ff */
[----:B------:R-:W-:-:S07]  /*2b50*/  IMAD.U32 R0, RZ, RZ, UR4 ;  /* 0x00000004ff007e24 */ /* 0x000fce000f8e00ff */
.L_x_44:
[----:B-1----:R1:W2:Y:S02]  /*2b60*/  SYNCS.PHASECHK.TRANS64.TRYWAIT P0, [R0+URZ], R2 ;  /* 0x00000002000075a7 */ /* 0x0022a400080011ff */
[----:B--2---:R-:W-:Y:S05]  /*2b70*/  @!P0 NANOSLEEP.SYNCS 0x989680 ;  /* 0x009896800000895d */ /* 0x004fea0003900000 */
[----:B------:R-:W2:Y:S02]  /*2b80*/  @!P0 SYNCS.PHASECHK.TRANS64 P0, [R0+URZ], R2 ;  /* 0x00000002000085a7 */ /* 0x000ea400080010ff */
[----:B--2---:R-:W-:Y:S05]  /*2b90*/  @P0 EXIT ;  /* 0x000000000000094d */ /* 0x004fea0003800000 */
[----:B------:R-:W-:Y:S05]  /*2ba0*/  BRA `(.L_x_44) ;  /* 0xfffffffc00ec7947 */ /* 0x000fea000383ffff */
.L_x_22:
[----:B------:R-:W-:-:S04]  /*2bb0*/  UISETP.NE.AND UP0, UPT, UR47, URZ, UPT ;  /* 0x000000ff2f00728c */ /* 0x000fc8000bf05270 */
[----:B------:R-:W-:-:S09]  /*2bc0*/  UISETP.NE.OR UP0, UPT, UR25, 0x1, UP0 ;  /* 0x000000011900788c */ /* 0x000fd20008705670 */
[----:B------:R-:W-:Y:S05]  /*2bd0*/  BRA.U UP0, `(.L_x_45) ;  /* 0x0000000500487547 */ /* 0x000fea000b800000 */
[----:B------:R-:W-:Y:S01]  /*2be0*/  ISETP.GE.U32.AND P2, PT, R0, 0x8, PT ;  /* 0x000000080000780c */ /* 0x000fe20003f46070 */
[----:B------:R-:W-:Y:S01]  /*2bf0*/  IMAD.MOV.U32 R12, RZ, RZ, 0x1 ;  /* 0x00000001ff0c7424 */ /* 0x000fe200078e00ff */
[----:B------:R-:W-:Y:S02]  /*2c00*/  CS2R R10, SRZ ;  /* 0x00000000000a7805 */ /* 0x000fe4000001ff00 */
[----:B------:R-:W-:Y:S01]  /*2c10*/  CS2R R8, SRZ ;  /* 0x0000000000087805 */ /* 0x000fe2000001ff00 */
[----:B------:R-:W-:Y:S01]  /*2c20*/  UMOV UR6, 0x400 ;  /* 0x0000040000067882 */ /* 0x000fe20000000000 */
[----:B------:R-:W-:Y:S01]  /*2c30*/  UMOV UR5, URZ ;  /* 0x000000ff00057c82 */ /* 0x000fe20008000000 */
[----:B------:R-:W-:-:S12]  /*2c40*/  ULEA UR6, UR47, UR6, 0x18 ;  /* 0x000000062f067291 */ /* 0x000fd8000f8ec0ff */
.L_x_49:
[----:B------:R-:W-:Y:S02]  /*2c50*/  LEA R2, R8, UR6, 0x3 ;  /* 0x0000000608027c11 */ /* 0x000fe4000f8e18ff */
[----:B------:R-:W-:-:S03]  /*2c60*/  SHF.L.U32 R4, R9, 0x1f, RZ ;  /* 0x0000001f09047819 */ /* 0x000fc600000006ff */
[----:B------:R-:W-:Y:S01]  /*2c70*/  VIADD R5, R2, 0xe0 ;  /* 0x000000e002057836 */ /* 0x000fe20000000000 */
[----:B------:R-:W2:Y:S02]  /*2c80*/  SYNCS.PHASECHK.TRANS64.TRYWAIT P0, [R2+URZ+0xd0], R4 ;  /* 0x0000d004020075a7 */ /* 0x000ea400080011ff */
[----:B--2---:R-:W-:Y:S05]  /*2c90*/  @!P0 BRA `(.L_x_46) ;  /* 0x0000006000c08947 */ /* 0x004fea0003800000 */
.L_x_153:
[----:B------:R-:W-:Y:S01]  /*2ca0*/  ULEA UR4, UR5, UR6, 0x3 ;  /* 0x0000000605047291 */ /* 0x000fe2000f8e18ff */
[----:B--2---:R-:W-:Y:S01]  /*2cb0*/  PRMT R2, RZ, 0x654, R5 ;  /* 0x00000654ff027816 */ /* 0x004fe20000000005 */
[----:B------:R-:W-:Y:S01]  /*2cc0*/  @!P2 IMAD.MOV.U32 R4, RZ, RZ, 0x10 ;  /* 0x00000010ff04a424 */ /* 0x000fe200078e00ff */
[----:B------:R-:W-:Y:S01]  /*2cd0*/  SHF.L.U32 R5, R12, 0x1f, RZ ;  /* 0x0000001f0c057819 */ /* 0x000fe200000006ff */
[----:B------:R-:W-:Y:S01]  /*2ce0*/  UIADD3 UR7, UPT, UPT, UR4, 0x70, URZ ;  /* 0x0000007004077890 */ /* 0x000fe2000fffe0ff */
[----:B------:R2:W-:Y:S05]  /*2cf0*/  SYNCS.ARRIVE.TRANS64.RED.A1T0 RZ, [R2+URZ], RZ ;  /* 0x000000ff02ff79a7 */ /* 0x0005ea00081004ff */
[----:B------:R-:W-:Y:S01]  /*2d00*/  IMAD.U32 R6, RZ, RZ, UR7 ;  /* 0x00000007ff067e24 */ /* 0x000fe2000f8e00ff */
[----:B------:R-:W3:Y:S04]  /*2d10*/  SYNCS.PHASECHK.TRANS64.TRYWAIT P0, [UR4+0x80], R5 ;  /* 0x00008005ff0075a7 */ /* 0x000ee80008001104 */
[----:B------:R-:W-:Y:S01]  /*2d20*/  PRMT R6, R0, 0x654, R6 ;  /* 0x0000065400067816 */ /* 0x000fe20000000006 */
[----:B--23--:R-:W-:Y:S06]  /*2d30*/  @!P0 BRA `(.L_x_47) ;  /* 0x0000006000ac8947 */ /* 0x00cfec0003800000 */
.L_x_155:
[----:B------:R-:W-:Y:S01]  /*2d40*/  ULEA UR8, UR5, UR6, 0x4 ;  /* 0x0000000605087291 */ /* 0x000fe2000f8e20ff */
[----:B------:R-:W-:Y:S01]  /*2d50*/  SEL R3, R6, R3, !P2 ;  /* 0x0000000306037207 */ /* 0x000fe20005000000 */
[----:B------:R-:W-:Y:S01]  /*2d60*/  UIADD3 UR9, UPT, UPT, UR4, 0x70, URZ ;  /* 0x0000007004097890 */ /* 0x000fe2000fffe0ff */
[----:B--2---:R-:W-:Y:S01]  /*2d70*/  LEA R2, R11, UR6, 0x3 ;  /* 0x000000060b027c11 */ /* 0x004fe2000f8e18ff */
[----:B------:R-:W-:Y:S01]  /*2d80*/  UIADD3 UR8, UPT, UPT, UR8, 0x100, URZ ;  /* 0x0000010008087890 */ /* 0x000fe2000fffe0ff */
[----:B------:R2:W-:Y:S01]  /*2d90*/  @!P2 SYNCS.ARRIVE.TRANS64.RED RZ, [R3+URZ], R4 ;  /* 0x0000000403ffa9a7 */ /* 0x0005e200080004ff */
[----:B------:R-:W-:Y:S01]  /*2da0*/  UIADD3 UR4, UPT, UPT, UR5, 0x1, URZ ;  /* 0x0000000105047890 */ /* 0x000fe2000fffe0ff */
[----:B------:R-:W-:-:S03]  /*2db0*/  VIADD R8, R8, 0x1 ;  /* 0x0000000108087836 */ /* 0x000fc60000000000 */
[----:B------:R-:W-:Y:S02]  /*2dc0*/  UISETP.NE.AND UP0, UPT, UR4, 0x2, UPT ;  /* 0x000000020400788c */ /* 0x000fe4000bf05270 */
[----:B------:R-:W-:Y:S01]  /*2dd0*/  ISETP.NE.AND P0, PT, R8, 0x2, PT ;  /* 0x000000020800780c */ /* 0x000fe20003f05270 */
[----:B------:R-:W-:Y:S06]  /*2de0*/  UGETNEXTWORKID.BROADCAST [UR8], [UR9] ;  /* 0x00000000080073ca */ /* 0x000fec0008000100 */
[----:B------:R-:W-:Y:S02]  /*2df0*/  USEL UR7, URZ, 0x1, UP0 ;  /* 0x00000001ff077887 */ /* 0x000fe40008000000 */
[----:B------:R-:W-:-:S04]  /*2e00*/  USEL UR5, UR4, URZ, UP0 ;  /* 0x000000ff04057287 */ /* 0x000fc80008000000 */
[----:B------:R-:W-:Y:S02]  /*2e10*/  LOP3.LUT R12, R12, UR7, RZ, 0x3c, !PT ;  /* 0x000000070c0c7c12 */ /* 0x000fe4000f8e3cff */
[----:B--2---:R-:W-:-:S04]  /*2e20*/  SHF.L.U32 R4, R10, 0x1f, RZ ;  /* 0x0000001f0a047819 */ /* 0x004fc800000006ff */
[----:B------:R-:W2:Y:S02]  /*2e30*/  SYNCS.PHASECHK.TRANS64.TRYWAIT P1, [R2+URZ+0x70], R4 ;  /* 0x00007004020075a7 */ /* 0x000ea400080211ff */
[----:B--2---:R-:W-:Y:S05]  /*2e40*/  @!P1 BRA `(.L_x_48) ;  /* 0x0000006000809947 */ /* 0x004fea0003800000 */
.L_x_156:
[C---:B--2---:R-:W-:Y:S01]  /*2e50*/  LEA R4, R11.reuse, UR6, 0x4 ;  /* 0x000000060b047c11 */ /* 0x044fe2000f8e20ff */
[----:B------:R-:W-:Y:S01]  /*2e60*/  VIADD R2, R2, 0x80 ;  /* 0x0000008002027836 */ /* 0x000fe20000000000 */
[----:B------:R-:W-:Y:S01]  /*2e70*/  SEL R8, R8, RZ, P0 ;  /* 0x000000ff08087207 */ /* 0x000fe20000000000 */
[----:B------:R-:W-:-:S03]  /*2e80*/  VIADD R11, R11, 0x1 ;  /* 0x000000010b0b7836 */ /* 0x000fc60000000000 */
[----:B------:R-:W2:Y:S01]  /*2e90*/  LDS.128 R4, [R4+0x100] ;  /* 0x0001000004047984 */ /* 0x000ea20000000c00 */
[----:B------:R-:W-:Y:S02]  /*2ea0*/  PRMT R2, RZ, 0x654, R2 ;  /* 0x00000654ff027816 */ /* 0x000fe40000000002 */
[C---:B------:R-:W-:Y:S01]  /*2eb0*/  ISETP.NE.AND P1, PT, R11.reuse, 0x2, PT ;  /* 0x000000020b00780c */ /* 0x040fe20003f25270 */
[----:B------:R-:W-:Y:S01]  /*2ec0*/  @!PT LDS RZ, [RZ] ;  /* 0x00000000fffff984 */ /* 0x000fe20000000800 */
[----:B------:R-:W-:Y:S01]  /*2ed0*/  @!PT LDS RZ, [RZ] ;  /* 0x00000000fffff984 */ /* 0x000fe20000000800 */
[----:B------:R-:W-:Y:S01]  /*2ee0*/  @!PT LDS RZ, [RZ] ;  /* 0x00000000fffff984 */ /* 0x000fe20000000800 */
[----:B------:R-:W-:Y:S01]  /*2ef0*/  @!PT LDS RZ, [RZ] ;  /* 0x00000000fffff984 */ /* 0x000fe20000000800 */
[----:B------:R3:W-:Y:S06]  /*2f00*/  MEMBAR.ALL.CTA ;  /* 0x0000000000007992 */ /* 0x0007ec0000008000 */
[----:B---3--:R-:W3:Y:S01]  /*2f10*/  FENCE.VIEW.ASYNC.S ;  /* 0x00000000000073c6 */ /* 0x008ee20000000000 */
[----:B------:R-:W-:Y:S01]  /*2f20*/  SEL R11, R11, RZ, P1 ;  /* 0x000000ff0b0b7207 */ /* 0x000fe20000800000 */
[----:B---3--:R3:W-:Y:S01]  /*2f30*/  SYNCS.ARRIVE.TRANS64.RED.A1T0 RZ, [R2+URZ], RZ ;  /* 0x000000ff02ff79a7 */ /* 0x0087e200081004ff */
[----:B--2---:R-:W-:-:S02]  /*2f40*/  LOP3.LUT P3, RZ, R6, 0x1, RZ, 0xc0, !PT ;  /* 0x0000000106ff7812 */ /* 0x004fc4000786c0ff */
[----:B------:R-:W-:-:S04]  /*2f50*/  SEL R4, RZ, 0x1, P1 ;  /* 0x00000001ff047807 */ /* 0x000fc80000800000 */
[----:B------:R-:W-:Y:S02]  /*2f60*/  LOP3.LUT R10, R10, R4, RZ, 0x3c, !PT ;  /* 0x000000040a0a7212 */ /* 0x000fe400078e3cff */
[----:B---3--:R-:W-:-:S04]  /*2f70*/  SEL R2, RZ, 0x1, P0 ;  /* 0x00000001ff027807 */ /* 0x008fc80000000000 */
[----:B------:R-:W-:Y:S01]  /*2f80*/  LOP3.LUT R9, R9, R2, RZ, 0x3c, !PT ;  /* 0x0000000209097212 */ /* 0x000fe200078e3cff */
[----:B------:R-:W-:Y:S06]  /*2f90*/  @P3 BRA `(.L_x_49) ;  /* 0xfffffffc002c3947 */ /* 0x000fec000383ffff */
[----:B------:R-:W-:Y:S01]  /*2fa0*/  ULEA UR4, UR5, UR6, 0x3 ;  /* 0x0000000605047291 */ /* 0x000fe2000f8e18ff */
[----:B------:R-:W-:-:S08]  /*2fb0*/  SHF.L.U32 R2, R12, 0x1f, RZ ;  /* 0x0000001f0c027819 */ /* 0x000fd000000006ff */
[----:B------:R-:W2:Y:S02]  /*2fc0*/  SYNCS.PHASECHK.TRANS64 P0, [UR4+0x80], R2 ;  /* 0x00008002ff0075a7 */ /* 0x000ea40008001004 */
[----:B--2---:R-:W-:Y:S05]  /*2fd0*/  @P0 BRA `(.L_x_50) ;  /* 0x0000000000080947 */ /* 0x004fea0003800000 */
[----:B------:R-:W2:Y:S02]  /*2fe0*/  SYNCS.PHASECHK.TRANS64.TRYWAIT P0, [UR4+0x80], R2 ;  /* 0x00008002ff0075a7 */ /* 0x000ea40008001104 */
[----:B--2---:R-:W-:Y:S05]  /*2ff0*/  @!P0 BRA `(.L_x_51) ;  /* 0x0000006000288947 */ /* 0x004fea0003800000 */
.L_x_50:
[----:B------:R-:W-:-:S04]  /*3000*/  UIADD3 UR7, UPT, UPT, UR5, 0x1, URZ ;  /* 0x0000000105077890 */ /* 0x000fc8000fffe0ff */
[----:B------:R-:W-:-:S04]  /*3010*/  UISETP.NE.AND UP0, UPT, UR7, 0x2, UPT ;  /* 0x000000020700788c */ /* 0x000fc8000bf05270 */
[----:B------:R-:W-:Y:S02]  /*3020*/  USEL UR8, URZ, 0x1, UP0 ;  /* 0x00000001ff087887 */ /* 0x000fe40008000000 */
[----:B------:R-:W-:-:S04]  /*3030*/  USEL UR7, UR7, URZ, UP0 ;  /* 0x000000ff07077287 */ /* 0x000fc80008000000 */
[----:B------:R-:W-:Y:S01]  /*3040*/  ULEA UR7, UR7, UR6, 0x3 ;  /* 0x0000000607077291 */ /* 0x000fe2000f8e18ff */
[----:B--2---:R-:W-:-:S04]  /*3050*/  LOP3.LUT R2, R12, UR8, RZ, 0x3c, !PT ;  /* 0x000000080c027c12 */ /* 0x004fc8000f8e3cff */
[----:B------:R-:W-:-:S04]  /*3060*/  SHF.L.U32 R0, R2, 0x1f, RZ ;  /* 0x0000001f02007819 */ /* 0x000fc800000006ff */
[----:B------:R-:W2:Y:S02]  /*3070*/  SYNCS.PHASECHK.TRANS64 P0, [UR7+0x80], R0 ;  /* 0x00008000ff0075a7 */ /* 0x000ea40008001007 */
[----:B-12---:R-:W-:Y:S05]  /*3080*/  @P0 EXIT ;  /* 0x000000000000094d */ /* 0x006fea0003800000 */
[----:B------:R-:W-:Y:S02]  /*3090*/  SHF.L.U32 R2, R2, 0x1f, RZ ;  /* 0x0000001f02027819 */ /* 0x000fe400000006ff */
[----:B------:R-:W-:-:S07]  /*30a0*/  MOV R0, UR7 ;  /* 0x0000000700007c02 */ /* 0x000fce0008000f00 */
.L_x_52:
[----:B-1----:R1:W2:Y:S02]  /*30b0*/  SYNCS.PHASECHK.TRANS64.TRYWAIT P0, [R0+URZ+0x80], R2 ;  /* 0x00008002000075a7 */ /* 0x0022a400080011ff */
[----:B--2---:R-:W-:Y:S05]  /*30c0*/  @!P0 NANOSLEEP.SYNCS 0x989680 ;  /* 0x009896800000895d */ /* 0x004fea0003900000 */
[----:B------:R-:W2:Y:S02]  /*30d0*/  @!P0 SYNCS.PHASECHK.TRANS64 P0, [R0+URZ+0x80], R2 ;  /* 0x00008002000085a7 */ /* 0x000ea400080010ff */
[----:B--2---:R-:W-:Y:S05]  /*30e0*/  @P0 EXIT ;  /* 0x000000000000094d */ /* 0x004fea0003800000 */
[----:B------:R-:W-:Y:S05]  /*30f0*/  BRA `(.L_x_52) ;  /* 0xfffffffc00ec7947 */ /* 0x000fea000383ffff */
.L_x_45:
[----:B------:R-:W-:Y:S05]  /*3100*/  BRA.U UP6, `(.L_x_53) ;  /* 0x0000001106d47547 */ /* 0x000fea000b800000 */
[----:B------:R-:W-:Y:S01]  /*3110*/  UMOV UR4, 0x40 ;  /* 0x0000004000047882 */ /* 0x000fe20000000000 */
[----:B------:R-:W-:Y:S01]  /*3120*/  NOP ;  /* 0x0000000000007918 */ /* 0x000fe20000000000 */
[----:B------:R-:W-:Y:S01]  /*3130*/  ULEA UR5, UR47, UR4, 0x18 ;  /* 0x000000042f057291 */ /* 0x000fe2000f8ec0ff */
[----:B------:R-:W-:Y:S02]  /*3140*/  UMOV UR6, 0x400 ;  /* 0x0000040000067882 */ /* 0x000fe40000000000 */
[----:B------:R-:W-:-:S06]  /*3150*/  ULEA UR6, UR47, UR6, 0x18 ;  /* 0x000000062f067291 */ /* 0x000fcc000f8ec0ff */
[----:B------:R-:W2:Y:S02]  /*3160*/  LDS.U8 R0, [UR5+0x1c] ;  /* 0x00001c05ff007984 */ /* 0x000ea40008000000 */
[----:B--2---:R-:W-:-:S13]  /*3170*/  ISETP.NE.AND P0, PT, R0, RZ, PT ;  /* 0x000000ff0000720c */ /* 0x004fda0003f05270 */
[----:B------:R-:W-:Y:S05]  /*3180*/  @P0 BRA `(.L_x_54) ;  /* 0x0000000400080947 */ /* 0x000fea0003800000 */
[----:B------:R-:W-:Y:S02]  /*3190*/  UISETP.NE.U32.AND UP1, UPT, UR46, 0x1, UPT ;  /* 0x000000012e00788c */ /* 0x000fe4000bf25070 */
[----:B------:R-:W-:-:S07]  /*31a0*/  UIADD3 UR7, UPT, UPT, UR5, 0x8, URZ ;  /* 0x0000000805077890 */ /* 0x000fce000fffe0ff */
[----:B------:R-:W-:Y:S05]  /*31b0*/  BRA.U !UP1, `(.L_x_55) ;  /* 0x00000001099c7547 */ /* 0x000fea000b800000 */
[----:B------:R-:W-:Y:S01]  /*31c0*/  ELECT P0, URZ, PT ;  /* 0x0000000000ff782f */ /* 0x000fe20003800000 */
[----:B------:R-:W-:-:S12]  /*31d0*/  BSSY B0, `(.L_x_55) ;  /* 0x0000025000007945 */ /* 0x000fd80003800000 */
[----:B------:R-:W-:Y:S05]  /*31e0*/  @!P0 BRA `(.L_x_56) ;  /* 0x00000000008c8947 */ /* 0x000fea0003800000 */
[----:B------:R-:W-:-:S05]  /*31f0*/  UMOV UR4, 0x10 ;  /* 0x0000001000047882 */ /* 0x000fca0000000000 */
[----:B------:R-:W-:Y:S04]  /*3200*/  DEPBAR.LE SB2, 0x36 ;  /* 0x0000ad800000791a */ /* 0x000fe80000000000 */
[----:B------:R-:W2:Y:S02]  /*3210*/  UTCATOMSWS.2CTA.FIND_AND_SET.ALIGN UP0, UR4, UR4 ;  /* 0x00000004000475e3 */ /* 0x000ea40008200800 */
[----:B--2---:R-:W-:Y:S01]  /*3220*/  MOV R10, UR4 ;  /* 0x00000004000a7c02 */ /* 0x004fe20008000f00 */
[----:B------:R-:W-:Y:S06]  /*3230*/  BRA.U UP0, `(.L_x_57) ;  /* 0x0000000100187547 */ /* 0x000fec000b800000 */
.L_x_58:
[----:B------:R-:W-:Y:S05]  /*3240*/  NANOSLEEP 0x64 ;  /* 0x000000640000795d */ /* 0x000fea0003800000 */
[----:B------:R-:W-:-:S05]  /*3250*/  UMOV UR4, 0x10 ;  /* 0x0000001000047882 */ /* 0x000fca0000000000 */
[----:B------:R-:W-:Y:S04]  /*3260*/  DEPBAR.LE SB2, 0x36 ;  /* 0x0000ad800000791a */ /* 0x000fe80000000000 */
[----:B------:R-:W2:Y:S02]  /*3270*/  UTCATOMSWS.2CTA.FIND_AND_SET.ALIGN UP0, UR4, UR4 ;  /* 0x00000004000475e3 */ /* 0x000ea40008200800 */
[----:B--2---:R-:W-:Y:S01]  /*3280*/  MOV R10, UR4 ;  /* 0x00000004000a7c02 */ /* 0x004fe20008000f00 */
[----:B------:R-:W-:Y:S05]  /*3290*/  BRA.U !UP0, `(.L_x_58) ;  /* 0xfffffffd08e87547 */ /* 0x000fea000b83ffff */
.L_x_57:
[----:B------:R-:W2:Y:S01]  /*32a0*/  LDS R6, [UR5+0x10] ;  /* 0x00001005ff067984 */ /* 0x000ea20008000800 */
[----:B------:R-:W-:Y:S01]  /*32b0*/  IMAD.U32 R0, RZ, RZ, UR6 ;  /* 0x00000006ff007e24 */ /* 0x000fe2000f8e00ff */
[----:B------:R-:W-:-:S03]  /*32c0*/  MOV R4, UR48 ;  /* 0x0000003000047c02 */ /* 0x000fc60008000f00 */
[----:B------:R-:W-:Y:S01]  /*32d0*/  VIADD R0, R0, 0x120 ;  /* 0x0000012000007836 */ /* 0x000fe20000000000 */
[----:B--2---:R-:W-:-:S04]  /*32e0*/  SHF.L.U32 R6, R6, 0x1f, RZ ;  /* 0x0000001f06067819 */ /* 0x004fc800000006ff */
[----:B------:R-:W2:Y:S02]  /*32f0*/  SYNCS.PHASECHK.TRANS64.TRYWAIT P0, [UR5+0x8], R6 ;  /* 0x00000806ff0075a7 */ /* 0x000ea40008001105 */
[----:B--2---:R-:W-:Y:S05]  /*3300*/  @P0 BRA `(.L_x_59) ;  /* 0x0000000000080947 */ /* 0x004fea0003800000 */
[----:B------:R-:W2:Y:S02]  /*3310*/  SYNCS.PHASECHK.TRANS64.TRYWAIT P0, [UR5+0x8], R6 ;  /* 0x00000806ff0075a7 */ /* 0x000ea40008001105 */
[----:B--2---:R-:W-:Y:S05]  /*3320*/  @!P0 BRA `(.L_x_60) ;  /* 0x0000005c00748947 */ /* 0x004fea0003800000 */
.L_x_59:
[----:B------:R-:W-:Y:S01]  /*3330*/  PRMT R4, R4, 0x654, R0 ;  /* 0x0000065404047816 */ /* 0x000fe20000000000 */
[----:B------:R-:W-:Y:S01]  /*3340*/  HFMA2 R0, -RZ, RZ, 0, 5.9604644775390625e-08 ;  /* 0x00000001ff007431 */ /* 0x000fe200000001ff */
[----:B------:R-:W-:Y:S01]  /*3350*/  UPRMT UR4, UR48, 0x654, UR7 ;  /* 0x0000065430047896 */ /* 0x000fe20008000007 */
[----:B------:R-:W-:Y:S02]  /*3360*/  IMAD.MOV.U32 R8, RZ, RZ, 0xffff ;  /* 0x0000ffffff087424 */ /* 0x000fe400078e00ff */
[----:B--2---:R-:W-:Y:S02]  /*3370*/  IMAD.MOV.U32 R6, RZ, RZ, 0x4 ;  /* 0x00000004ff067424 */ /* 0x004fe400078e00ff */
[----:B------:R-:W-:Y:S01]  /*3380*/  IMAD.SHL.U32 R9, R10, 0x20, RZ ;  /* 0x000000200a097824 */ /* 0x000fe200078e00ff */
[----:B------:R-:W-:Y:S02]  /*3390*/  MOV R5, UR4 ;  /* 0x0000000400057c02 */ /* 0x000fe40008000f00 */
[-C--:B------:R-:W-:Y:S01]  /*33a0*/  SHF.L.U32 R8, R8, R10.reuse, RZ ;  /* 0x0000000a08087219 */ /* 0x080fe200000006ff */
[----:B------:R2:W-:Y:S01]  /*33b0*/  SYNCS.ARRIVE.TRANS64.RED RZ, [UR4], R6 ;  /* 0x00000006ffff79a7 */ /* 0x0005e20008000404 */
[----:B------:R-:W-:Y:S01]  /*33c0*/  SHF.L.U32 R7, R0, R10, RZ ;  /* 0x0000000a00077219 */ /* 0x000fe200000006ff */
[----:B------:R2:W-:Y:S04]  /*33d0*/  STS [UR6+0x120], R9 ;  /* 0x00012009ff007988 */ /* 0x0005e80008000806 */
[----:B------:R2:W-:Y:S04]  /*33e0*/  STAS [R4.64], R10 ;  /* 0x0000000a04007dbd */ /* 0x0005e8000c0008ff */
[----:B------:R2:W-:Y:S04]  /*33f0*/  ATOMS.OR RZ, [UR5+0x14], R8 ;  /* 0x00001408ffff798c */ /* 0x0005e8000b000005 */
[----:B------:R2:W-:Y:S04]  /*3400*/  ATOMS.OR RZ, [UR5+0x18], R7 ;  /* 0x00001807ffff798c */ /* 0x0005e8000b000005 */
[----:B------:R2:W-:Y:S02]  /*3410*/  ATOMS.XOR RZ, [UR5+0x10], R0 ;  /* 0x00001000ffff798c */ /* 0x0005e4000b800005 */
.L_x_56:
[----:B-1----:R-:W-:Y:S05]  /*3420*/  BSYNC B0 ;  /* 0x0000000000007941 */ /* 0x002fea0003800000 */
.L_x_55:
[----:B------:R-:W-:Y:S05]  /*3430*/  BRA.U UP1, `(.L_x_61) ;  /* 0x00000001016c7547 */ /* 0x000fea000b800000 */
[----:B------:R-:W-:-:S03]  /*3440*/  UMOV UR4, 0xffffffff ;  /* 0xffffffff00047882 */ /* 0x000fc60000000000 */
[----:B------:R-:W-:Y:S05]  /*3450*/  BRA.DIV UR4, `(.L_x_62) ;  /* 0x0000005e04407947 */ /* 0x000fea000b800000 */
[----:B------:R-:W-:-:S13]  /*3460*/  ELECT P6, URZ, PT ;  /* 0x0000000000ff782f */ /* 0x000fda00038c0000 */
.L_x_160:
[----:B------:R-:W-:Y:S05]  /*3470*/  @!P6 BRA `(.L_x_61) ;  /* 0x00000000005ce947 */ /* 0x000fea0003800000 */
[----:B--2---:R-:W2:Y:S02]  /*3480*/  LDS R4, [UR5+0x10] ;  /* 0x00001005ff047984 */ /* 0x004ea40008000800 */
[----:B--2---:R-:W-:-:S04]  /*3490*/  SHF.L.U32 R4, R4, 0x1f, RZ ;  /* 0x0000001f04047819 */ /* 0x004fc800000006ff */
[----:B------:R-:W2:Y:S02]  /*34a0*/  SYNCS.PHASECHK.TRANS64.TRYWAIT P0, [UR5+0x8], R4 ;  /* 0x00000804ff0075a7 */ /* 0x000ea40008001105 */
[----:B--2---:R-:W-:Y:S05]  /*34b0*/  @P0 BRA `(.L_x_63) ;  /* 0x0000000000080947 */ /* 0x004fea0003800000 */
[----:B------:R-:W2:Y:S02]  /*34c0*/  SYNCS.PHASECHK.TRANS64.TRYWAIT P0, [UR5+0x8], R4 ;  /* 0x00000804ff0075a7 */ /* 0x000ea40008001105 */
[----:B--2---:R-:W-:Y:S05]  /*34d0*/  @!P0 BRA `(.L_x_64) ;  /* 0x0000005c00408947 */ /* 0x004fea0003800000 */
.L_x_63:
[----:B------:R-:W3:Y:S01]  /*34e0*/  LDS R6, [UR6+0x120] ;  /* 0x00012006ff067984 */ /* 0x000ee20008000800 */
[----:B--2---:R-:W-:Y:S02]  /*34f0*/  HFMA2 R0, -RZ, RZ, 0, 5.9604644775390625e-08 ;  /* 0x00000001ff007431 */ /* 0x004fe400000001ff */
[----:B------:R-:W-:Y:S01]  /*3500*/  IMAD.MOV.U32 R4, RZ, RZ, 0xffff ;  /* 0x0000ffffff047424 */ /* 0x000fe200078e00ff */
[----:B------:R-:W-:Y:S01]  /*3510*/  UPRMT UR4, UR48, 0x654, UR7 ;  /* 0x0000065430047896 */ /* 0x000fe20008000007 */
[----:B---3--:R-:W-:-:S03]  /*3520*/  IMAD.SHL.U32 R5, R6, 0x20, RZ ;  /* 0x0000002006057824 */ /* 0x008fc600078e00ff */
[-C--:B------:R-:W-:Y:S02]  /*3530*/  SHF.L.U32 R4, R4, R6.reuse, RZ ;  /* 0x0000000604047219 */ /* 0x080fe400000006ff */
[----:B------:R-:W-:Y:S01]  /*3540*/  SHF.L.U32 R6, R0, R6, RZ ;  /* 0x0000000600067219 */ /* 0x000fe200000006ff */
[----:B------:R3:W-:Y:S04]  /*3550*/  STS [UR6+0x120], R5 ;  /* 0x00012005ff007988 */ /* 0x0007e80008000806 */
[----:B------:R3:W-:Y:S04]  /*3560*/  ATOMS.OR RZ, [UR5+0x14], R4 ;  /* 0x00001404ffff798c */ /* 0x0007e8000b000005 */
[----:B------:R3:W-:Y:S01]  /*3570*/  ATOMS.OR RZ, [UR5+0x18], R6 ;  /* 0x00001806ffff798c */ /* 0x0007e2000b000005 */
[----:B------:R-:W-:Y:S03]  /*3580*/  SYNCS.ARRIVE.TRANS64.RED.A1T0 RZ, [UR4], RZ ;  /* 0x000000ffffff79a7 */ /* 0x000fe60008100404 */
[----:B------:R3:W-:Y:S01]  /*3590*/  ATOMS.XOR RZ, [UR5+0x10], R0 ;  /* 0x00001000ffff798c */ /* 0x0007e2000b800005 */
[----:B------:R-:W-:Y:S05]  /*35a0*/  BRA `(.L_x_61) ;  /* 0x0000000000107947 */ /* 0x000fea0003800000 */
.L_x_54:
[----:B------:R-:W-:Y:S02]  /*35b0*/  MOV R0, 0xffffffff ;  /* 0xffffffff00007802 */ /* 0x000fe40000000f00 */
[----:B------:R-:W-:-:S03]  /*35c0*/  MOV R4, 0x35f0 ;  /* 0x000035f000047802 */ /* 0x000fc60000000f00 */
[----:B------:R2:W-:Y:S04]  /*35d0*/  STS [UR6+0x120], R0 ;  /* 0x00012000ff007988 */ /* 0x0005e80008000806 */
[----:B-12--5:R-:W-:Y:S05]  /*35e0*/  CALL.REL.NOINC `($__internal_1_$__cuda_sm10x_tcgen05_guardrail_trap_phase_invalid_during_alloc) ;  /* 0x0000006400147944 */ /* 0x026fea0003c00000 */
.L_x_61:
[----:B------:R-:W-:Y:S05]  /*35f0*/  WARPSYNC.ALL ;  /* 0x0000000000007948 */ /* 0x000fea0003800000 */
[----:B------:R-:W4:Y:S01]  /*3600*/  S2UR UR4, SR_CgaCtaId ;  /* 0x00000000000479c3 */ /* 0x000f220000008800 */
[----:B------:R-:W-:Y:S01]  /*3610*/  UMOV UR26, 0x400 ;  /* 0x00000400001a7882 */ /* 0x000fe20000000000 */
[----:B------:R-:W-:-:S06]  /*3620*/  NOP ;  /* 0x0000000000007918 */ /* 0x000fcc0000000000 */
[----:B------:R-:W-:Y:S06]  /*3630*/  BAR.ARV 0x6, 0xa0 ;  /* 0x0182800000007b1d */ /* 0x000fec0000002000 */
[----:B------:R-:W1:Y:S01]  /*3640*/  LDCU UR6, c[0x0][0x38c] ;  /* 0x00007180ff0677ac */ /* 0x000e620008000800 */
[----:B------:R-:W-:Y:S01]  /*3650*/  LOP3.LUT R3, R3, 0xffff, RZ, 0xc0, !PT ;  /* 0x0000ffff03037812 */ /* 0x000fe200078ec0ff */
[----:B--2---:R-:W-:Y:S01]  /*3660*/  IMAD.MOV.U32 R9, RZ, RZ, 0x1 ;  /* 0x00000001ff097424 */ /* 0x004fe200078e00ff */
[----:B------:R-:W-:Y:S01]  /*3670*/  LOP3.LUT R2, R2, 0xffff, RZ, 0xc0, !PT ;  /* 0x0000ffff02027812 */ /* 0x000fe200078ec0ff */
[----:B------:R-:W-:Y:S01]  /*3680*/  IMAD.MOV.U32 R8, RZ, RZ, RZ ;  /* 0x000000ffff087224 */ /* 0x000fe200078e00ff */
[----:B------:R-:W-:Y:S01]  /*3690*/  R2UR UR28, R3 ;  /* 0x00000000031c72ca */ /* 0x000fe200000e0000 */
[----:B------:R-:W-:Y:S01]  /*36a0*/  UMOV UR32, URZ ;  /* 0x000000ff00207c82 */ /* 0x000fe20008000000 */
[----:B------:R-:W-:-:S02]  /*36b0*/  R2UR UR42, R2 ;  /* 0x00000000022a72ca */ /* 0x000fc400000e0000 */
[----:B------:R-:W-:Y:S01]  /*36c0*/  CS2R R2, SRZ ;  /* 0x0000000000027805 */ /* 0x000fe2000001ff00 */
[----:B------:R-:W-:Y:S01]  /*36d0*/  UMOV UR23, URZ ;  /* 0x000000ff00177c82 */ /* 0x000fe20008000000 */
[----:B----4-:R-:W-:Y:S01]  /*36e0*/  ULEA UR26, UR4, UR26, 0x18 ;  /* 0x0000001a041a7291 */ /* 0x010fe2000f8ec0ff */
[----:B------:R-:W-:Y:S01]  /*36f0*/  UMOV UR22, URZ ;  /* 0x000000ff00167c82 */ /* 0x000fe20008000000 */
[----:B------:R-:W-:Y:S02]  /*3700*/  UISETP.NE.AND UP3, UPT, UR46, URZ, UPT ;  /* 0x000000ff2e00728c */ /* 0x000fe4000bf65270 */
[----:B------:R-:W-:Y:S02]  /*3710*/  UIADD3 UR4, UPT, UPT, UR26, 0x4300, URZ ;  /* 0x000043001a047890 */ /* 0x000fe4000fffe0ff */
[----:B------:R-:W-:-:S03]  /*3720*/  UIADD3 UR5, UPT, UPT, UR26, 0x8300, URZ ;  /* 0x000083001a057890 */ /* 0x000fc6000fffe0ff */
[----:B---3--:R-:W2:Y:S01]  /*3730*/  LDS R0, [UR26+0x120] ;  /* 0x0001201aff007984 */ /* 0x008ea20008000800 */
[----:B-1----:R-:W-:Y:S02]  /*3740*/  UIADD3 UR6, UPT, UPT, UR6, 0x3f, URZ ;  /* 0x0000003f06067890 */ /* 0x002fe4000fffe0ff */
[----:B------:R-:W-:Y:S02]  /*3750*/  USHF.R.U32.HI UR4, URZ, 0x4, UR4 ;  /* 0x00000004ff047899 */ /* 0x000fe40008011604 */
[----:B------:R-:W-:Y:S02]  /*3760*/  USHF.R.S32.HI UR33, URZ, 0x1f, UR6 ;  /* 0x0000001fff217899 */ /* 0x000fe40008011406 */
[----:B------:R-:W-:Y:S02]  /*3770*/  USHF.R.U32.HI UR5, URZ, 0x4, UR5 ;  /* 0x00000004ff057899 */ /* 0x000fe40008011605 */
[----:B------:R-:W-:Y:S02]  /*3780*/  ULEA.HI UR33, UR33, UR6, URZ, 0x6 ;  /* 0x0000000621217291 */ /* 0x000fe4000f8f30ff */
[----:B------:R-:W-:-:S02]  /*3790*/  ULOP3.LUT UR29, UR4, 0x3fff, URZ, 0xc0, !UPT ;  /* 0x00003fff041d7892 */ /* 0x000fc4000f8ec0ff */
[----:B------:R-:W-:Y:S01]  /*37a0*/  USHF.R.S32.HI UR33, URZ, 0x6, UR33 ;  /* 0x00000006ff217899 */ /* 0x000fe20008011421 */
[----:B------:R-:W-:Y:S01]  /*37b0*/  UMOV UR40, 0x0 ;  /* 0x0000000000287882 */ /* 0x000fe20000000000 */
[----:B------:R-:W-:Y:S02]  /*37c0*/  UMOV UR41, 0x8210010 ;  /* 0x0821001000297882 */ /* 0x000fe40000000000 */
[----:B------:R-:W-:Y:S02]  /*37d0*/  UISETP.LT.AND UP0, UPT, UR33, 0x1, UPT ;  /* 0x000000012100788c */ /* 0x000fe4000bf01270 */
[----:B------:R-:W-:Y:S02]  /*37e0*/  ULOP3.LUT UR30, UR5, 0x3fff, URZ, 0xc0, !UPT ;  /* 0x00003fff051e7892 */ /* 0x000fe4000f8ec0ff */
[----:B------:R-:W-:Y:S02]  /*37f0*/  ULOP3.LUT UR29, UR29, 0x10000, URZ, 0xfc, !UPT ;  /* 0x000100001d1d7892 */ /* 0x000fe4000f8efcff */
[----:B------:R-:W-:Y:S01]  /*3800*/  USEL UR43, UR33, 0x1, !UP0 ;  /* 0x00000001212b7887 */ /* 0x000fe2000c000000 */
[----:B------:R-:W-:Y:S01]  /*3810*/  UMOV UR38, 0x0 ;  /* 0x0000000000267882 */ /* 0x000fe20000000000 */
[----:B------:R-:W-:Y:S01]  /*3820*/  UMOV UR39, 0x8210010 ;  /* 0x0821001000277882 */ /* 0x000fe20000000000 */
[----:B------:R-:W-:Y:S01]  /*3830*/  UMOV UR36, 0x0 ;  /* 0x0000000000247882 */ /* 0x000fe20000000000 */
[----:B------:R-:W-:Y:S01]  /*3840*/  UMOV UR37, 0x8210010 ;  /* 0x0821001000257882 */ /* 0x000fe20000000000 */
[----:B------:R-:W-:Y:S01]  /*3850*/  UMOV UR34, 0x0 ;  /* 0x0000000000227882 */ /* 0x000fe20000000000 */
[----:B------:R-:W-:Y:S01]  /*3860*/  UMOV UR35, 0x8210010 ;  /* 0x0821001000237882 */ /* 0x000fe20000000000 */
[----:B--2---:R-:W-:-:S15]  /*3870*/  R2UR UR44, R0 ;  /* 0x00000000002c72ca */ /* 0x004fde00000e0000 */
.L_x_72:
[C---:B------:R-:W-:Y:S02]  /*3880*/  LEA R0, R8.reuse, UR26, 0x3 ;  /* 0x0000001a08007c11 */ /* 0x040fe4000f8e18ff */
[----:B------:R-:W-:Y:S02]  /*3890*/  SHF.L.U32 R4, R3, 0x1f, RZ ;  /* 0x0000001f03047819 */ /* 0x000fe400000006ff */
[----:B------:R-:W-:Y:S02]  /*38a0*/  LEA R5, R8, UR26, 0x4 ;  /* 0x0000001a08057c11 */ /* 0x000fe4000f8e20ff */
[----:B------:R-:W1:Y:S02]  /*38b0*/  SYNCS.PHASECHK.TRANS64.TRYWAIT P0, [R0+URZ+0x70], R4 ;  /* 0x00007004000075a7 */ /* 0x000e6400080011ff */
[----:B-1-3--:R-:W-:Y:S05]  /*38c0*/  @!P0 BRA `(.L_x_65) ;  /* 0x00000058005c8947 */ /* 0x00afea0003800000 */
.L_x_161:
[----:B-1----:R-:W1:Y:S01]  /*38d0*/  LDS.128 R4, [R5+0x100] ;  /* 0x0001000005047984 */ /* 0x002e620000000c00 */
[----:B------:R-:W-:Y:S02]  /*38e0*/  VIADD R0, R0, 0x80 ;  /* 0x0000008000007836 */ /* 0x000fe40000000000 */
[----:B------:R-:W-:Y:S01]  /*38f0*/  VIADD R8, R8, 0x1 ;  /* 0x0000000108087836 */ /* 0x000fe20000000000 */
[----:B------:R-:W-:Y:S01]  /*3900*/  @!PT LDS RZ, [RZ] ;  /* 0x00000000fffff984 */ /* 0x000fe20000000800 */
[----:B------:R-:W-:Y:S01]  /*3910*/  @!PT LDS RZ, [RZ] ;  /* 0x00000000fffff984 */ /* 0x000fe20000000800 */
[----:B------:R-:W-:Y:S01]  /*3920*/  @!PT LDS RZ, [RZ] ;  /* 0x00000000fffff984 */ /* 0x000fe20000000800 */
[----:B------:R-:W-:Y:S01]  /*3930*/  @!PT LDS RZ, [RZ] ;  /* 0x00000000fffff984 */ /* 0x000fe20000000800 */
[----:B------:R2:W-:Y:S06]  /*3940*/  MEMBAR.ALL.CTA ;  /* 0x0000000000007992 */ /* 0x0005ec0000008000 */
[----:B--2---:R-:W2:Y:S01]  /*3950*/  FENCE.VIEW.ASYNC.S ;  /* 0x00000000000073c6 */ /* 0x004ea20000000000 */
[----:B------:R-:W-:-:S04]  /*3960*/  PRMT R0, RZ, 0x654, R0 ;  /* 0x00000654ff007816 */ /* 0x000fc80000000000 */
[----:B--2---:R2:W-:Y:S01]  /*3970*/  SYNCS.ARRIVE.TRANS64.RED.A1T0 RZ, [R0+URZ], RZ ;  /* 0x000000ff00ff79a7 */ /* 0x0045e200081004ff */
[----:B-1----:R-:W-:Y:S01]  /*3980*/  LOP3.LUT P1, RZ, R6, 0x1, RZ, 0xc0, !PT ;  /* 0x0000000106ff7812 */ /* 0x002fe2000782c0ff */
[----:B--2---:R-:W-:-:S12]  /*3990*/  BRA.U UP3, `(.L_x_66) ;  /* 0x0000000503087547 */ /* 0x004fd8000b800000 */
[----:B------:R-:W1:Y:S01]  /*39a0*/  LDCU UR4, c[0x0][0x38c] ;  /* 0x00007180ff0477ac */ /* 0x000e620008000800 */
[----:B------:R-:W-:Y:S02]  /*39b0*/  PLOP3.LUT P2, PT, PT, PT, PT, 0x80, 0x8 ;  /* 0x000000000008781c */ /* 0x000fe40003f4f070 */
[----:B------:R-:W-:Y:S01]  /*39c0*/  SHF.L.U32 R4, R9, 0x1f, RZ ;  /* 0x0000001f09047819 */ /* 0x000fe200000006ff */
[----:B------:R-:W-:Y:S02]  /*39d0*/  ULEA UR31, UR32, UR26, 0x3 ;  /* 0x0000001a201f7291 */ /* 0x000fe4000f8e18ff */
[----:B------:R-:W-:Y:S02]  /*39e0*/  ULEA UR11, UR32, UR44, 0x6 ;  /* 0x0000002c200b7291 */ /* 0x000fe4000f8e30ff */
[----:B-1----:R-:W-:-:S06]  /*39f0*/  UISETP.GE.AND UP0, UPT, UR4, 0x1, UPT ;  /* 0x000000010400788c */ /* 0x002fcc000bf06270 */
[----:B------:R-:W-:-:S05]  /*3a00*/  PLOP3.LUT P0, PT, PT, PT, UP0, 0x80, 0x8 ;  /* 0x000000000008781c */ /* 0x000fca0003f0f008 */
[----:B------:R-:W-:-:S08]  /*3a10*/  @UP0 ULEA UR4, UR23, UR26, 0x3 ;  /* 0x0000001a17040291 */ /* 0x000fd0000f8e18ff */
[----:B------:R-:W-:-:S04]  /*3a20*/  @P0 SHF.L.U32 R0, R2, 0x1f, RZ ;  /* 0x0000001f02000819 */ /* 0x000fc800000006ff */
[----:B------:R1:W2:Y:S01]  /*3a30*/  @P0 SYNCS.PHASECHK.TRANS64.TRYWAIT P2, [UR4], R0 ;  /* 0x00000000ff0005a7 */ /* 0x0002a20008041104 */
[----:B------:R-:W3:Y:S02]  /*3a40*/  SYNCS.PHASECHK.TRANS64.TRYWAIT P0, [UR31+0xb0], R4 ;  /* 0x0000b004ff0075a7 */ /* 0x000ee4000800111f */
[----:B-123--:R-:W-:Y:S05]  /*3a50*/  @!P0 BRA `(.L_x_67) ;  /* 0x00000058000c8947 */ /* 0x00efea0003800000 */
.L_x_163:
[----:B------:R-:W-:Y:S01]  /*3a60*/  UMOV UR27, UR22 ;  /* 0x00000016001b7c82 */ /* 0x000fe20008000000 */
[----:B------:R-:W-:Y:S05]  /*3a70*/  BRA.U !UP0, `(.L_x_68) ;  /* 0x0000000108c07547 */ /* 0x000fea000b800000 */
[----:B------:R-:W-:Y:S02]  /*3a80*/  UIADD3 UR27, UPT, UPT, UR43, UR22, URZ ;  /* 0x000000162b1b7290 */ /* 0x000fe4000fffe0ff */
[----:B------:R-:W-:Y:S01]  /*3a90*/  UPLOP3.LUT UP2, UPT, UPT, UPT, UPT, 0x40, 0x4 ;  /* 0x000000000004789c */ /* 0x000fe20003f4e870 */
[----:B------:R-:W-:Y:S01]  /*3aa0*/  UMOV UR24, UR33 ;  /* 0x0000002100187c82 */ /* 0x000fe20008000000 */
[----:B------:R-:W-:-:S09]  /*3ab0*/  UMOV UR10, UR23 ;  /* 0x00000017000a7c82 */ /* 0x000fd20008000000 */
.L_x_71:
[----:B--2---:R-:W-:Y:S01]  /*3ac0*/  ULEA UR5, UR10, UR26, 0x3 ;  /* 0x0000001a0a057291 */ /* 0x004fe2000f8e18ff */
[----:B---3--:R-:W-:Y:S11]  /*3ad0*/  @P2 BRA `(.L_x_69) ;  /* 0x00000000000c2947 */ /* 0x008ff60003800000 */
[----:B-1----:R-:W-:Y:S04]  /*3ae0*/  SHF.L.U32 R4, R2, 0x1f, RZ ;  /* 0x0000001f02047819 */ /* 0x002fe800000006ff */
[----:B------:R-:W1:Y:S02]  /*3af0*/  SYNCS.PHASECHK.TRANS64.TRYWAIT P0, [UR5], R4 ;  /* 0x00000004ff0075a7 */ /* 0x000e640008001105 */
[----:B-1----:R-:W-:Y:S05]  /*3b00*/  @!P0 BRA `(.L_x_70) ;  /* 0x0000005400f88947 */ /* 0x002fea0003800000 */
.L_x_69:
[----:B------:R-:W-:Y:S01]  /*3b10*/  UISETP.NE.AND UP0, UPT, UR24, 0x1, UPT ;  /* 0x000000011800788c */ /* 0x000fe2000bf05270 */
[----:B------:R-:W-:Y:S01]  /*3b20*/  PLOP3.LUT P2, PT, PT, PT, PT, 0x80, 0x8 ;  /* 0x000000000008781c */ /* 0x000fe20003f4f070 */
[----:B------:R-:W-:Y:S02]  /*3b30*/  UIADD3 UR4, UPT, UPT, UR10, 0x1, URZ ;  /* 0x000000010a047890 */ /* 0x000fe4000fffe0ff */
[----:B------:R-:W-:Y:S02]  /*3b40*/  UIADD3 UR25, UPT, UPT, UR5, 0x10, URZ ;  /* 0x0000001005197890 */ /* 0x000fe4000fffe0ff */
[----:B------:R-:W-:Y:S01]  /*3b50*/  UISETP.NE.AND UP1, UPT, UR4, 0x2, UPT ;  /* 0x000000020400788c */ /* 0x000fe2000bf25270 */
[----:B------:R-:W-:Y:S01]  /*3b60*/  PLOP3.LUT P0, PT, PT, PT, UP0, 0x80, 0x8 ;  /* 0x000000000008781c */ /* 0x000fe20003f0f008 */
[----:B------:R-:W-:Y:S02]  /*3b70*/  UIADD3 UR22, UPT, UPT, UR22, 0x1, URZ ;  /* 0x0000000116167890 */ /* 0x000fe4000fffe0ff */
[----:B------:R-:W-:Y:S02]  /*3b80*/  USEL UR6, URZ, 0x1, UP1 ;  /* 0x00000001ff067887 */ /* 0x000fe40008800000 */
[----:B------:R-:W-:Y:S02]  /*3b90*/  USEL UR23, UR4, URZ, UP1 ;  /* 0x000000ff04177287 */ /* 0x000fe40008800000 */
[----:B------:R-:W-:Y:S02]  /*3ba0*/  UIADD3 UR24, UPT, UPT, UR24, -0x1, URZ ;  /* 0xffffffff18187890 */ /* 0x000fe4000fffe0ff */
[----:B------:R-:W-:Y:S01]  /*3bb0*/  @UP0 ULEA UR4, UR23, UR26, 0x3 ;  /* 0x0000001a17040291 */ /* 0x000fe2000f8e18ff */
[----:B------:R-:W-:Y:S01]  /*3bc0*/  LOP3.LUT R2, R2, UR6, RZ, 0x3c, !PT ;  /* 0x0000000602027c12 */ /* 0x000fe2000f8e3cff */
[----:B------:R-:W-:Y:S02]  /*3bd0*/  ULEA UR6, UR10, UR30, 0x9 ;  /* 0x0000001e0a067291 */ /* 0x000fe4000f8e48ff */
[----:B------:R-:W-:Y:S01]  /*3be0*/  UISETP.NE.AND UP0, UPT, UR22, UR27, UPT ;  /* 0x0000001b1600728c */ /* 0x000fe2000bf05270 */
[----:B-1----:R-:W-:Y:S01]  /*3bf0*/  @P0 SHF.L.U32 R0, R2, 0x1f, RZ ;  /* 0x0000001f02000819 */ /* 0x002fe200000006ff */
[----:B------:R-:W-:Y:S02]  /*3c00*/  UIADD3 UR20, UPT, UPT, UR6, 0x80, URZ ;  /* 0x0000008006147890 */ /* 0x000fe4000fffe0ff */
[----:B------:R-:W-:Y:S01]  /*3c10*/  UIADD3 UR16, UPT, UPT, UR6, 0x100, URZ ;  /* 0x0000010006107890 */ /* 0x000fe2000fffe0ff */
[----:B------:R2:W3:Y:S01]  /*3c20*/  @P0 SYNCS.PHASECHK.TRANS64.TRYWAIT P2, [UR4], R0 ;  /* 0x00000000ff0005a7 */ /* 0x0004e20008041104 */
[----:B------:R-:W-:Y:S02]  /*3c30*/  ULEA UR4, UR10, UR29, 0x9 ;  /* 0x0000001d0a047291 */ /* 0x000fe4000f8e48ff */
[----:B------:R-:W-:Y:S02]  /*3c40*/  UIADD3 UR12, UPT, UPT, UR6, 0x180, URZ ;  /* 0x00000180060c7890 */ /* 0x000fe4000fffe0ff */
[----:B------:R-:W-:Y:S02]  /*3c50*/  UIADD3 UR18, UPT, UPT, UR4, 0x2, URZ ;  /* 0x0000000204127890 */ /* 0x000fe4000fffe0ff */
[----:B------:R-:W-:Y:S02]  /*3c60*/  UIADD3 UR14, UPT, UPT, UR4, 0x4, URZ ;  /* 0x00000004040e7890 */ /* 0x000fe4000fffe0ff */
[----:B------:R-:W-:Y:S01]  /*3c70*/  UIADD3 UR8, UPT, UPT, UR4, 0x6, URZ ;  /* 0x0000000604087890 */ /* 0x000fe2000fffe0ff */
[----:B------:R-:W-:Y:S01]  /*3c80*/  UMOV UR7, 0x40004040 ;  /* 0x4000404000077882 */ /* 0x000fe20000000000 */
[----:B------:R-:W-:Y:S01]  /*3c90*/  UMOV UR5, 0x40004040 ;  /* 0x4000404000057882 */ /* 0x000fe20000000000 */
[----:B------:R-:W-:Y:S01]  /*3ca0*/  UMOV UR21, 0x40004040 ;  /* 0x4000404000157882 */ /* 0x000fe20000000000 */
[----:B------:R2:W-:Y:S01]  /*3cb0*/  UTCHMMA.2CTA gdesc[UR4], gdesc[UR6], tmem[UR11], tmem[UR40], idesc[UR41], UP2 ;  /* 0x00ff2806040075ea */ /* 0x0005e2000920000b */
[----:B------:R-:W-:Y:S01]  /*3cc0*/  UPLOP3.LUT UP2, UPT, UPT, UPT, UPT, 0x80, 0x8 ;  /* 0x000000000008789c */ /* 0x000fe20003f4f070 */
[----:B------:R-:W-:Y:S01]  /*3cd0*/  UMOV UR19, 0x40004040 ;  /* 0x4000404000137882 */ /* 0x000fe20000000000 */
[----:B------:R-:W-:Y:S01]  /*3ce0*/  UMOV UR17, 0x40004040 ;  /* 0x4000404000117882 */ /* 0x000fe20000000000 */
[----:B------:R2:W-:Y:S01]  /*3cf0*/  UTCHMMA.2CTA gdesc[UR18], gdesc[UR20], tmem[UR11], tmem[UR38], idesc[UR39], UPT ;  /* 0x00ff2614120075ea */ /* 0x0005e2000ba0000b */
[----:B------:R-:W-:Y:S01]  /*3d00*/  UMOV UR15, 0x40004040 ;  /* 0x40004040000f7882 */ /* 0x000fe20000000000 */
[----:B------:R-:W-:Y:S01]  /*3d10*/  UMOV UR13, 0x40004040 ;  /* 0x40004040000d7882 */ /* 0x000fe20000000000 */
[----:B------:R-:W-:Y:S01]  /*3d20*/  UMOV UR9, 0x40004040 ;  /* 0x4000404000097882 */ /* 0x000fe20000000000 */
[----:B------:R2:W-:Y:S01]  /*3d30*/  UTCHMMA.2CTA gdesc[UR14], gdesc[UR16], tmem[UR11], tmem[UR36], idesc[UR37], UPT ;  /* 0x00ff24100e0075ea */ /* 0x0005e2000ba0000b */
[----:B------:R2:W-:Y:S01]  /*3d40*/  UTCHMMA.2CTA gdesc[UR8], gdesc[UR12], tmem[UR11], tmem[UR34], idesc[UR35], UPT ;  /* 0x00ff220c080075ea */ /* 0x0005e2000ba0000b */
[----:B------:R2:W-:Y:S01]  /*3d50*/  UTCBAR.2CTA.MULTICAST [UR25], URZ, UR28 ;  /* 0x000000ff190073e9 */ /* 0x0005e2000820081c */
[----:B------:R-:W-:Y:S01]  /*3d60*/  UMOV UR10, UR23 ;  /* 0x00000017000a7c82 */ /* 0x000fe20008000000 */
[----:B------:R-:W-:Y:S05]  /*3d70*/  BRA.U UP0, `(.L_x_71) ;  /* 0xfffffffd00507547 */ /* 0x000fea000b83ffff */
.L_x_68:
[----:B--2---:R-:W-:Y:S01]  /*3d80*/  UIADD3 UR4, UPT, UPT, UR31, 0x90, URZ ;  /* 0x000000901f047890 */ /* 0x004fe2000fffe0ff */
[----:B------:R-:W-:-:S08]  /*3d90*/  UMOV UR22, UR27 ;  /* 0x0000001b00167c82 */ /* 0x000fd00008000000 */
[----:B------:R2:W-:Y:S01]  /*3da0*/  UTCBAR.2CTA.MULTICAST [UR4], URZ, UR42 ;  /* 0x000000ff040073e9 */ /* 0x0005e2000820082a */
[----:B------:R-:W-:Y:S02]  /*3db0*/  NOP ;  /* 0x0000000000007918 */ /* 0x000fe40000000000 */
.L_x_66:
[----:B--2---:R-:W-:Y:S01]  /*3dc0*/  UIADD3 UR4, UPT, UPT, UR32, 0x1, URZ ;  /* 0x0000000120047890 */ /* 0x004fe2000fffe0ff */
[----:B------:R-:W-:-:S03]  /*3dd0*/  ISETP.NE.AND P0, PT, R8, 0x2, PT ;  /* 0x000000020800780c */ /* 0x000fc60003f05270 */
[----:B------:R-:W-:Y:S01]  /*3de0*/  UISETP.NE.AND UP0, UPT, UR4, 0x4, UPT ;  /* 0x000000040400788c */ /* 0x000fe2000bf05270 */
[----:B-1----:R-:W-:Y:S02]  /*3df0*/  SEL R0, RZ, 0x1, P0 ;  /* 0x00000001ff007807 */ /* 0x002fe40000000000 */
[----:B------:R-:W-:Y:S01]  /*3e00*/  SEL R8, R8, RZ, P0 ;  /* 0x000000ff08087207 */ /* 0x000fe20000000000 */
[----:B------:R-:W-:Y:S01]  /*3e10*/  USEL UR5, URZ, 0x1, UP0 ;  /* 0x00000001ff057887 */ /* 0x000fe20008000000 */
[----:B------:R-:W-:Y:S01]  /*3e20*/  LOP3.LUT R3, R3, R0, RZ, 0x3c, !PT ;  /* 0x0000000003037212 */ /* 0x000fe200078e3cff */
[----:B------:R-:W-:-:S04]  /*3e30*/  USEL UR32, UR4, URZ, UP0 ;  /* 0x000000ff04207287 */ /* 0x000fc80008000000 */
[----:B------:R-:W-:Y:S01]  /*3e40*/  LOP3.LUT R9, R9, UR5, RZ, 0x3c, !PT ;  /* 0x0000000509097c12 */ /* 0x000fe2000f8e3cff */
[----:B------:R-:W-:Y:S07]  /*3e50*/  @P1 BRA `(.L_x_72) ;  /* 0xfffffff800881947 */ /* 0x000fee000383ffff */
[----:B------:R-:W1:Y:S01]  /*3e60*/  S2UR UR8, SR_CgaCtaId ;  /* 0x00000000000879c3 */ /* 0x000e620000008800 */
[----:B------:R-:W-:Y:S01]  /*3e70*/  ELECT P0, URZ, PT ;  /* 0x0000000000ff782f */ /* 0x000fe20003800000 */
[----:B------:R-:W-:Y:S01]  /*3e80*/  HFMA2 R0, -RZ, RZ, 0, 5.9604644775390625e-08 ;  /* 0x00000001ff007431 */ /* 0x000fe200000001ff */
[----:B------:R-:W-:-:S05]  /*3e90*/  UMOV UR4, 0x40 ;  /* 0x0000004000047882 */ /* 0x000fca0000000000 */
[----:B------:R-:W-:Y:S01]  /*3ea0*/  UVIRTCOUNT.DEALLOC.SMPOOL 0x80 ;  /* 0x000000800000784c */ /* 0x000fe20000000000 */
[----:B------:R-:W-:Y:S02]  /*3eb0*/  UISETP.NE.AND UP1, UPT, UR46, URZ, UPT ;  /* 0x000000ff2e00728c */ /* 0x000fe4000bf25270 */
[----:B-1----:R-:W-:-:S09]  /*3ec0*/  ULEA UR8, UR8, UR4, 0x18 ;  /* 0x0000000408087291 */ /* 0x002fd2000f8ec0ff */
[----:B------:R1:W-:Y:S01]  /*3ed0*/  @P0 STS.U8 [UR8+0x1c], R0 ;  /* 0x00001c00ff000988 */ /* 0x0003e20008000008 */
[----:B------:R-:W-:Y:S05]  /*3ee0*/  BRA.U UP1, `(.L_x_73) ;  /* 0x0000000101a07547 */ /* 0x000fea000b800000 */
[----:B------:R-:W-:Y:S01]  /*3ef0*/  UIADD3 UR7, UPT, UPT, UR26, 0xb0, URZ ;  /* 0x000000b01a077890 */ /* 0x000fe2000fffe0ff */
[----:B------:R-:W-:-:S03]  /*3f00*/  SHF.L.U32 R2, R9, 0x1f, RZ ;  /* 0x0000001f09027819 */ /* 0x000fc600000006ff */
[----:B------:R-:W-:-:S09]  /*3f10*/  ULEA UR4, UR32, UR7, 0x3 ;  /* 0x0000000720047291 */ /* 0x000fd2000f8e18ff */
[----:B------:R-:W2:Y:S02]  /*3f20*/  SYNCS.PHASECHK.TRANS64.TRYWAIT P0, [UR4], R2 ;  /* 0x00000002ff0075a7 */ /* 0x000ea40008001104 */
[----:B--2---:R-:W-:Y:S05]  /*3f30*/  @!P0 BRA `(.L_x_74) ;  /* 0x0000005400048947 */ /* 0x004fea0003800000 */
.L_x_166:
[----:B------:R-:W-:-:S04]  /*3f40*/  UIADD3 UR4, UPT, UPT, UR32, 0x1, URZ ;  /* 0x0000000120047890 */ /* 0x000fc8000fffe0ff */
[----:B------:R-:W-:-:S04]  /*3f50*/  UISETP.NE.AND UP0, UPT, UR4, 0x4, UPT ;  /* 0x000000040400788c */ /* 0x000fc8000bf05270 */
[----:B------:R-:W-:Y:S02]  /*3f60*/  USEL UR6, URZ, 0x1, UP0 ;  /* 0x00000001ff067887 */ /* 0x000fe40008000000 */
[----:B------:R-:W-:-:S04]  /*3f70*/  USEL UR4, UR4, URZ, UP0 ;  /* 0x000000ff04047287 */ /* 0x000fc80008000000 */
[----:B------:R-:W-:Y:S01]  /*3f80*/  ULEA UR5, UR4, UR7, 0x3 ;  /* 0x0000000704057291 */ /* 0x000fe2000f8e18ff */
[----:B-1----:R-:W-:-:S04]  /*3f90*/  LOP3.LUT R2, R9, UR6, RZ, 0x3c, !PT ;  /* 0x0000000609027c12 */ /* 0x002fc8000f8e3cff */
[----:B------:R-:W-:-:S04]  /*3fa0*/  SHF.L.U32 R3, R2, 0x1f, RZ ;  /* 0x0000001f02037819 */ /* 0x000fc800000006ff */
[----:B------:R-:W1:Y:S02]  /*3fb0*/  SYNCS.PHASECHK.TRANS64.TRYWAIT P0, [UR5], R3 ;  /* 0x00000003ff0075a7 */ /* 0x000e640008001105 */
[----:B-1----:R-:W-:Y:S05]  /*3fc0*/  @!P0 BRA `(.L_x_75) ;  /* 0x0000005000f88947 */ /* 0x002fea0003800000 */
.L_x_168:
[----:B------:R-:W-:-:S04]  /*3fd0*/  UIADD3 UR4, UPT, UPT, UR4, 0x1, URZ ;  /* 0x0000000104047890 */ /* 0x000fc8000fffe0ff */
[----:B------:R-:W-:-:S04]  /*3fe0*/  UISETP.NE.AND UP0, UPT, UR4, 0x4, UPT ;  /* 0x000000040400788c */ /* 0x000fc8000bf05270 */
[----:B------:R-:W-:Y:S02]  /*3ff0*/  USEL UR6, URZ, 0x1, UP0 ;  /* 0x00000001ff067887 */ /* 0x000fe40008000000 */
[----:B------:R-:W-:-:S04]  /*4000*/  USEL UR4, UR4, URZ, UP0 ;  /* 0x000000ff04047287 */ /* 0x000fc80008000000 */
[----:B------:R-:W-:Y:S01]  /*4010*/  ULEA UR5, UR4, UR7, 0x3 ;  /* 0x0000000704057291 */ /* 0x000fe2000f8e18ff */
[----:B------:R-:W-:-:S04]  /*4020*/  LOP3.LUT R2, R2, UR6, RZ, 0x3c, !PT ;  /* 0x0000000602027c12 */ /* 0x000fc8000f8e3cff */
[----:B-1----:R-:W-:-:S04]  /*4030*/  SHF.L.U32 R3, R2, 0x1f, RZ ;  /* 0x0000001f02037819 */ /* 0x002fc800000006ff */
[----:B------:R-:W1:Y:S02]  /*4040*/  SYNCS.PHASECHK.TRANS64.TRYWAIT P0, [UR5], R3 ;  /* 0x00000003ff0075a7 */ /* 0x000e640008001105 */
[----:B-1----:R-:W-:Y:S05]  /*4050*/  @!P0 BRA `(.L_x_76) ;  /* 0x0000005000ec8947 */ /* 0x002fea0003800000 */
.L_x_170:
[----:B------:R-:W-:-:S04]  /*4060*/  UIADD3 UR4, UPT, UPT, UR4, 0x1, URZ ;  /* 0x0000000104047890 */ /* 0x000fc8000fffe0ff */
[----:B------:R-:W-:-:S04]  /*4070*/  UISETP.NE.AND UP0, UPT, UR4, 0x4, UPT ;  /* 0x000000040400788c */ /* 0x000fc8000bf05270 */
[----:B------:R-:W-:Y:S02]  /*4080*/  USEL UR5, URZ, 0x1, UP0 ;  /* 0x00000001ff057887 */ /* 0x000fe40008000000 */
[----:B------:R-:W-:-:S04]  /*4090*/  USEL UR4, UR4, URZ, UP0 ;  /* 0x000000ff04047287 */ /* 0x000fc80008000000 */
[----:B------:R-:W-:Y:S01]  /*40a0*/  ULEA UR4, UR4, UR7, 0x3 ;  /* 0x0000000704047291 */ /* 0x000fe2000f8e18ff */
[----:B------:R-:W-:-:S04]  /*40b0*/  LOP3.LUT R2, R2, UR5, RZ, 0x3c, !PT ;  /* 0x0000000502027c12 */ /* 0x000fc8000f8e3cff */
[----:B------:R-:W-:Y:S01]  /*40c0*/  SHF.L.U32 R2, R2, 0x1f, RZ ;  /* 0x0000001f02027819 */ /* 0x000fe200000006ff */
[----:B-1----:R-:W-:-:S04]  /*40d0*/  IMAD.U32 R0, RZ, RZ, UR4 ;  /* 0x00000004ff007e24 */ /* 0x002fc8000f8e00ff */
[----:B------:R1:W2:Y:S03]  /*40e0*/  SYNCS.PHASECHK.TRANS64.TRYWAIT P0, [R0+URZ], R2 ;  /* 0x00000002000075a7 */ /* 0x0002a600080011ff */
[----:B--2---:R-:W-:Y:S05]  /*40f0*/  @!P0 NANOSLEEP.SYNCS 0x989680 ;  /* 0x009896800000895d */ /* 0x004fea0003900000 */
[----:B------:R-:W2:Y:S02]  /*4100*/  @!P0 SYNCS.PHASECHK.TRANS64 P0, [R0+URZ], R2 ;  /* 0x00000002000085a7 */ /* 0x000ea400080010ff */
[----:B--2---:R-:W-:Y:S05]  /*4110*/  @P0 BRA `(.L_x_77) ;  /* 0x0000000000200947 */ /* 0x004fea0003800000 */
.L_x_78:
[----:B--2---:R2:W4:Y:S02]  /*4120*/  SYNCS.PHASECHK.TRANS64.TRYWAIT P0, [R0+URZ], R2 ;  /* 0x00000002000075a7 */ /* 0x00452400080011ff */
[----:B----4-:R-:W-:Y:S05]  /*4130*/  @!P0 NANOSLEEP.SYNCS 0x989680 ;  /* 0x009896800000895d */ /* 0x010fea0003900000 */
[----:B------:R-:W4:Y:S02]  /*4140*/  @!P0 SYNCS.PHASECHK.TRANS64 P0, [R0+URZ], R2 ;  /* 0x00000002000085a7 */ /* 0x000f2400080010ff */
[----:B----4-:R-:W-:Y:S05]  /*4150*/  @!P0 BRA `(.L_x_78) ;  /* 0xfffffffc00f08947 */ /* 0x010fea000383ffff */
[----:B------:R-:W-:Y:S05]  /*4160*/  BRA `(.L_x_77) ;  /* 0x00000000000c7947 */ /* 0x000fea0003800000 */
.L_x_73:
[----:B------:R-:W-:-:S04]  /*4170*/  UIADD3 UR4, UPT, UPT, UR26, 0xf0, URZ ;  /* 0x000000f01a047890 */ /* 0x000fc8000fffe0ff */
[----:B------:R-:W-:-:S09]  /*4180*/  UPRMT UR4, UR48, 0x654, UR4 ;  /* 0x0000065430047896 */ /* 0x000fd20008000004 */
[----:B------:R-:W-:Y:S03]  /*4190*/  SYNCS.ARRIVE.TRANS64.RED.A1T0 RZ, [UR4], RZ ;  /* 0x000000ffffff79a7 */ /* 0x000fe60008100404 */
.L_x_77:
[----:B-12---:R-:W-:Y:S01]  /*41a0*/  SHF.L.U32 R2, RZ, 0x1f, RZ ;  /* 0x0000001fff027819 */ /* 0x006fe200000006ff */
[----:B------:R-:W-:Y:S01]  /*41b0*/  UIADD3 UR4, UPT, UPT, UR26, 0xf0, URZ ;  /* 0x000000f01a047890 */ /* 0x000fe2000fffe0ff */
[----:B------:R-:W-:Y:S02]  /*41c0*/  PLOP3.LUT P0, PT, PT, PT, UP1, 0x80, 0x8 ;  /* 0x000000000008781c */ /* 0x000fe40003f0f018 */
[----:B------:R-:W1:Y:S02]  /*41d0*/  SYNCS.PHASECHK.TRANS64.TRYWAIT P1, [UR26+0xf0], R2 ;  /* 0x0000f002ff0075a7 */ /* 0x000e64000802111a */
[----:B-1----:R-:W-:Y:S09]  /*41e0*/  @!P1 BRA `(.L_x_79) ;  /* 0x0000005000a09947 */ /* 0x002ff20003800000 */
.L_x_172:
[----:B------:R-:W-:Y:S01]  /*41f0*/  @!UP1 UPRMT UR4, UR48, 0x654, UR4 ;  /* 0x0000065430049896 */ /* 0x000fe20008000004 */
[----:B------:R-:W-:Y:S01]  /*4200*/  UMOV UR5, 0xffff ;  /* 0x0000ffff00057882 */ /* 0x000fe20000000000 */
[----:B------:R-:W-:-:S07]  /*4210*/  UMOV UR6, 0x1 ;  /* 0x0000000100067882 */ /* 0x000fce0000000000 */
[----:B------:R-:W-:Y:S01]  /*4220*/  @!P0 SYNCS.ARRIVE.TRANS64.RED.A1T0 RZ, [UR4], RZ ;  /* 0x000000ffffff89a7 */ /* 0x000fe20008100404 */
[----:B------:R-:W-:Y:S01]  /*4230*/  NOP ;  /* 0x0000000000007918 */ /* 0x000fe20000000000 */
[----:B-1----:R-:W1:Y:S01]  /*4240*/  LDS R0, [UR8+0x14] ;  /* 0x00001408ff007984 */ /* 0x002e620008000800 */
[----:B------:R-:W-:-:S04]  /*4250*/  ULOP3.LUT UR4, UR44, 0xffff, URZ, 0xc0, !UPT ;  /* 0x0000ffff2c047892 */ /* 0x000fc8000f8ec0ff */
[----:B------:R-:W-:-:S04]  /*4260*/  USHF.R.U32.HI UR4, URZ, 0x5, UR4 ;  /* 0x00000005ff047899 */ /* 0x000fc80008011604 */
[----:B------:R-:W-:Y:S02]  /*4270*/  USHF.L.U32 UR5, UR5, UR4, URZ ;  /* 0x0000000405057299 */ /* 0x000fe400080006ff */
[----:B------:R-:W-:-:S04]  /*4280*/  USHF.L.U32 UR4, UR6, UR4, URZ ;  /* 0x0000000406047299 */ /* 0x000fc800080006ff */
[----:B-1----:R-:W-:-:S04]  /*4290*/  LOP3.LUT R0, R0, UR5, RZ, 0xc0, !PT ;  /* 0x0000000500007c12 */ /* 0x002fc8000f8ec0ff */
[----:B------:R-:W-:-:S13]  /*42a0*/  ISETP.NE.AND P0, PT, R0, UR5, PT ;  /* 0x0000000500007c0c */ /* 0x000fda000bf05270 */
[----:B------:R-:W-:Y:S05]  /*42b0*/  @P0 BRA `(.L_x_80) ;  /* 0x0000000000580947 */ /* 0x000fea0003800000 */
[----:B------:R-:W1:Y:S02]  /*42c0*/  LDS R0, [UR8+0x18] ;  /* 0x00001808ff007984 */ /* 0x000e640008000800 */
[----:B-1----:R-:W-:-:S04]  /*42d0*/  LOP3.LUT R0, R0, UR4, RZ, 0xc0, !PT ;  /* 0x0000000400007c12 */ /* 0x002fc8000f8ec0ff */
[----:B------:R-:W-:-:S13]  /*42e0*/  ISETP.NE.AND P0, PT, R0, UR4, PT ;  /* 0x0000000400007c0c */ /* 0x000fda000bf05270 */
[----:B------:R-:W-:Y:S05]  /*42f0*/  @P0 BRA `(.L_x_81) ;  /* 0x00000000003c0947 */ /* 0x000fea0003800000 */
[----:B------:R-:W1:Y:S01]  /*4300*/  S2R R2, SR_LANEID ;  /* 0x0000000000027919 */ /* 0x000e620000000000 */
[----:B------:R-:W-:-:S06]  /*4310*/  ULOP3.LUT UR5, URZ, UR5, URZ, 0x33, !UPT ;  /* 0x00000005ff057292 */ /* 0x000fcc000f8e33ff */
[----:B------:R-:W-:-:S04]  /*4320*/  IMAD.U32 R0, RZ, RZ, UR5 ;  /* 0x00000005ff007e24 */ /* 0x000fc8000f8e00ff */
[----:B------:R2:W4:Y:S02]  /*4330*/  REDUX UR7, R0 ;  /* 0x00000000000773c4 */ /* 0x0005240000000000 */
[----:B------:R1:W-:Y:S01]  /*4340*/  UTCATOMSWS.AND URZ, UR5 ;  /* 0x0000000500ff79e3 */ /* 0x0003e20008000000 */
[----:B--2---:R-:W-:Y:S01]  /*4350*/  LOP3.LUT R0, RZ, UR4, RZ, 0x33, !PT ;  /* 0x00000004ff007c12 */ /* 0x004fe2000f8e33ff */
[----:B------:R-:W-:Y:S02]  /*4360*/  VOTEU.ANY UR4, UPT, PT ;  /* 0x0000000000047886 */ /* 0x000fe400038e0100 */
[----:B------:R-:W-:Y:S02]  /*4370*/  UFLO.U32 UR4, UR4 ;  /* 0x00000004000472bd */ /* 0x000fe400080e0000 */
[----:B------:R-:W2:Y:S04]  /*4380*/  REDUX UR6, R0 ;  /* 0x00000000000673c4 */ /* 0x000ea80000000000 */
[----:B-1----:R-:W-:-:S02]  /*4390*/  ISETP.EQ.U32.AND P0, PT, R2, UR4, PT ;  /* 0x0000000402007c0c */ /* 0x002fc4000bf02070 */
[----:B----4-:R-:W-:-:S11]  /*43a0*/  MOV R2, UR7 ;  /* 0x0000000700027c02 */ /* 0x010fd60008000f00 */
[----:B------:R1:W-:Y:S01]  /*43b0*/  @P0 ATOMS.AND RZ, [UR8+0x14], R2 ;  /* 0x00001402ffff098c */ /* 0x0003e2000a800008 */
[----:B--2---:R-:W-:-:S05]  /*43c0*/  IMAD.U32 R0, RZ, RZ, UR6 ;  /* 0x00000006ff007e24 */ /* 0x004fca000f8e00ff */
[----:B------:R1:W-:Y:S01]  /*43d0*/  @P0 ATOMS.AND RZ, [UR8+0x18], R0 ;  /* 0x00001800ffff098c */ /* 0x0003e2000a800008 */
[----:B------:R-:W-:Y:S05]  /*43e0*/  BRA `(.L_x_82) ;  /* 0x0000000000147947 */ /* 0x000fea0003800000 */
.L_x_81:
[----:B------:R-:W-:Y:S02]  /*43f0*/  MOV R2, 0x4410 ;  /* 0x0000441000027802 */ /* 0x000fe40000000f00 */
[----:B---3-5:R-:W-:Y:S05]  /*4400*/  CALL.REL.NOINC `($__internal_0_$__cuda_sm10x_tcgen05_guardrail_trap_col_being_dealloced_not_returned_by_alloc) ;  /* 0x0000005400807944 */ /* 0x028fea0003c00000 */
[----:B------:R-:W-:Y:S05]  /*4410*/  BRA `(.L_x_82) ;  /* 0x0000000000087947 */ /* 0x000fea0003800000 */
.L_x_80:
[----:B------:R-:W-:Y:S02]  /*4420*/  MOV R2, 0x4440 ;  /* 0x0000444000027802 */ /* 0x000fe40000000f00 */
[----:B---3-5:R-:W-:Y:S05]  /*4430*/  CALL.REL.NOINC `($__internal_2_$__cuda_sm10x_tcgen05_guardrail_trap_unallocated_columns_being_dealloced) ;  /* 0x00000054008c7944 */ /* 0x028fea0003c00000 */
.L_x_82:
[----:B------:R-:W-:Y:S01]  /*4440*/  NOP ;  /* 0x0000000000007918 */ /* 0x000fe20000000000 */
[----:B------:R-:W-:Y:S05]  /*4450*/  EXIT ;  /* 0x000000000000794d */ /* 0x000fea0003800000 */
.L_x_53:
[----:B------:R-:W-:-:S09]  /*4460*/  UISETP.NE.OR UP0, UPT, UR25, 0x3, !UP5 ;  /* 0x000000031900788c */ /* 0x000fd2000ef05670 */
[----:B------:R-:W-:Y:S05]  /*4470*/  BRA.U UP0, `(.L_x_83) ;  /* 0x0000001100b87547 */ /* 0x000fea000b800000 */
[----:B------:R-:W2:Y:S01]  /*4480*/  LDCU UR31, c[0x0][0x370] ;  /* 0x00006e00ff1f77ac */ /* 0x000ea20008000800 */
[----:B------:R-:W3:Y:S01]  /*4490*/  LDC.64 R16, c[0x0][0x348] ;  /* 0x0000d200ff107b82 */ /* 0x000ee20000000a00 */
[----:B------:R-:W-:Y:S02]  /*44a0*/  HFMA2 R13, -RZ, RZ, 0, 0 ;  /* 0x00000000ff0d7431 */ /* 0x000fe400000001ff */
[----:B------:R-:W-:Y:S01]  /*44b0*/  IMAD.MOV.U32 R15, RZ, RZ, 0x1 ;  /* 0x00000001ff0f7424 */ /* 0x000fe200078e00ff */
[----:B------:R-:W2:Y:S01]  /*44c0*/  LDCU.128 UR48, c[0x0][0xb10] ;  /* 0x00016200ff3077ac */ /* 0x000ea20008000c00 */
[----:B------:R-:W-:Y:S01]  /*44d0*/  IMAD.MOV.U32 R14, RZ, RZ, RZ ;  /* 0x000000ffff0e7224 */ /* 0x000fe200078e00ff */
[----:B------:R-:W-:Y:S01]  /*44e0*/  MOV R7, 0x1000 ;  /* 0x0000100000077802 */ /* 0x000fe20000000f00 */
[----:B------:R-:W4:Y:S01]  /*44f0*/  LDCU UR30, c[0x0][0x374] ;  /* 0x00006e80ff1e77ac */ /* 0x000f220008000800 */
[----:B------:R-:W1:Y:S01]  /*4500*/  LDC.64 R2, c[0x0][0x888] ;  /* 0x00022200ff027b82 */ /* 0x000e620000000a00 */
[----:B------:R-:W4:Y:S01]  /*4510*/  LDCU UR15, c[0x0][0xb0c] ;  /* 0x00016180ff0f77ac */ /* 0x000f220008000800 */
[----:B------:R-:W3:Y:S06]  /*4520*/  LDCU UR46, c[0x0][0xb20] ;  /* 0x00016400ff2e77ac */ /* 0x000eec0008000800 */
[----:B------:R-:W1:Y:S01]  /*4530*/  LDC.64 R4, c[0x0][0x890] ;  /* 0x00022400ff047b82 */ /* 0x000e620000000a00 */
[----:B------:R-:W3:Y:S01]  /*4540*/  LDCU UR4, c[0x0][0xb30] ;  /* 0x00016600ff0477ac */ /* 0x000ee20008000800 */
[----:B------:R-:W-:Y:S01]  /*4550*/  UMOV UR21, 0x400 ;  /* 0x0000040000157882 */ /* 0x000fe20000000000 */
[----:B--2---:R-:W-:-:S02]  /*4560*/  UIMAD.WIDE.U32 UR6, UR31, UR48, URZ ;  /* 0x000000301f0672a5 */ /* 0x004fc4000f8e00ff */
[----:B----4-:R-:W-:Y:S02]  /*4570*/  UIMAD.WIDE.U32 UR8, UR30, UR51, URZ ;  /* 0x000000331e0872a5 */ /* 0x010fe4000f8e00ff */
[----:B------:R-:W-:Y:S02]  /*4580*/  ULEA UR21, UR47, UR21, 0x18 ;  /* 0x000000152f157291 */ /* 0x000fe4000f8ec0ff */
[----:B------:R-:W-:Y:S02]  /*4590*/  UPLOP3.LUT UP2, UPT, UPT, UPT, UPT, 0x40, 0x4 ;  /* 0x000000000004789c */ /* 0x000fe40003f4e870 */
[----:B------:R-:W-:Y:S01]  /*45a0*/  UIADD3 UR37, UPT, UPT, UR21, 0x38, URZ ;  /* 0x0000003815257890 */ /* 0x000fe2000fffe0ff */
[----:B------:R-:W-:Y:S01]  /*45b0*/  UMOV UR6, UR7 ;  /* 0x0000000700067c82 */ /* 0x000fe20008000000 */
[----:B------:R-:W-:Y:S01]  /*45c0*/  UMOV UR38, UR9 ;  /* 0x0000000900267c82 */ /* 0x000fe20008000000 */
[----:B------:R-:W-:Y:S02]  /*45d0*/  UISETP.GE.AND UP0, UPT, UR45, 0x1, UPT ;  /* 0x000000012d00788c */ /* 0x000fe4000bf06270 */
[----:B------:R-:W-:Y:S01]  /*45e0*/  UISETP.NE.AND UP4, UPT, UR45, 0x1, UPT ;  /* 0x000000012d00788c */ /* 0x000fe2000bf85270 */
[----:B------:R-:W2:Y:S01]  /*45f0*/  LDCU.64 UR22, c[0x0][0xb28] ;  /* 0x00016500ff1677ac */ /* 0x000ea20008000a00 */
[----:B------:R-:W-:-:S02]  /*4600*/  UISETP.NE.AND UP6, UPT, UR15, 0x1, UPT ;  /* 0x000000010f00788c */ /* 0x000fc4000bfc5270 */
[----:B------:R-:W-:Y:S02]  /*4610*/  UISETP.NE.AND UP5, UPT, UR50, 0x1, UPT ;  /* 0x000000013200788c */ /* 0x000fe4000bfa5270 */
[----:B------:R-:W-:Y:S02]  /*4620*/  UIADD3 UR41, UPT, UPT, UR21, 0x20, URZ ;  /* 0x0000002015297890 */ /* 0x000fe4000fffe0ff */
[----:B------:R-:W-:Y:S02]  /*4630*/  UIADD3 UR33, UPT, UPT, UR21, 0x28, URZ ;  /* 0x0000002815217890 */ /* 0x000fe4000fffe0ff */
[----:B------:R-:W-:Y:S02]  /*4640*/  UIADD3 UR25, UPT, UPT, UR21, 0x30, URZ ;  /* 0x0000003015197890 */ /* 0x000fe4000fffe0ff */
[----:B------:R-:W-:Y:S02]  /*4650*/  UPRMT UR37, UR47, 0x654, UR37 ;  /* 0x000006542f257896 */ /* 0x000fe40008000025 */
[----:B------:R-:W-:-:S02]  /*4660*/  USHF.R.U32.HI UR39, URZ, UR49, UR6 ;  /* 0x00000031ff277299 */ /* 0x000fc40008011606 */
[----:B---3--:R-:W-:Y:S02]  /*4670*/  USHF.R.U32.HI UR38, URZ, UR46, UR38 ;  /* 0x0000002eff267299 */ /* 0x008fe40008011626 */
[----:B------:R-:W-:-:S11]  /*4680*/  UISETP.NE.AND UP3, UPT, UR4, 0x1, UPT ;  /* 0x000000010400788c */ /* 0x000fd6000bf65270 */
.L_x_94:
[C---:B------:R-:W-:Y:S02]  /*4690*/  LEA R12, R14.reuse, UR21, 0x3 ;  /* 0x000000150e0c7c11 */ /* 0x040fe4000f8e18ff */
[----:B------:R-:W-:Y:S02]  /*46a0*/  SHF.L.U32 R0, R13, 0x1f, RZ ;  /* 0x0000001f0d007819 */ /* 0x000fe400000006ff */
[----:B------:R-:W-:Y:S02]  /*46b0*/  LEA R8, R14, UR21, 0x4 ;  /* 0x000000150e087c11 */ /* 0x000fe4000f8e20ff */
[----:B---3--:R-:W3:Y:S02]  /*46c0*/  SYNCS.PHASECHK.TRANS64.TRYWAIT P0, [R12+URZ+0x70], R0 ;  /* 0x000070000c0075a7 */ /* 0x008ee400080011ff */
[----:B---3--:R-:W-:Y:S05]  /*46d0*/  @!P0 BRA `(.L_x_84) ;  /* 0x0000004c007c8947 */ /* 0x008fea0003800000 */
.L_x_173:
[----:B------:R-:W4:Y:S01]  /*46e0*/  LDS.128 R8, [R8+0x100] ;  /* 0x0001000008087984 */ /* 0x000f220000000c00 */
[----:B------:R-:W-:Y:S01]  /*46f0*/  UISETP.GE.AND UP0, UPT, UR45, 0x1, UPT ;  /* 0x000000012d00788c */ /* 0x000fe2000bf06270 */
[----:B------:R-:W-:Y:S01]  /*4700*/  @!PT LDS RZ, [RZ] ;  /* 0x00000000fffff984 */ /* 0x000fe20000000800 */
[----:B------:R-:W-:Y:S01]  /*4710*/  @!PT LDS RZ, [RZ] ;  /* 0x00000000fffff984 */ /* 0x000fe20000000800 */
[----:B------:R-:W-:Y:S01]  /*4720*/  @!PT LDS RZ, [RZ] ;  /* 0x00000000fffff984 */ /* 0x000fe20000000800 */
[----:B------:R-:W-:Y:S01]  /*4730*/  @!PT LDS RZ, [RZ] ;  /* 0x00000000fffff984 */ /* 0x000fe20000000800 */
[----:B------:R1:W-:Y:S06]  /*4740*/  MEMBAR.ALL.CTA ;  /* 0x0000000000007992 */ /* 0x0003ec0000008000 */
[----:B-1----:R-:W1:Y:S01]  /*4750*/  FENCE.VIEW.ASYNC.S ;  /* 0x00000000000073c6 */ /* 0x002e620000000000 */
[----:B----4-:R-:W-:Y:S11]  /*4760*/  LOP3.LUT P0, RZ, R10, 0x1, RZ, 0xc0, !PT ;  /* 0x000000010aff7812 */ /* 0x010ff6000780c0ff */
[----:B------:R-:W-:Y:S02]  /*4770*/  @!UPT UIADD3 URZ, UPT, UPT, URZ, URZ, URZ ;  /* 0x000000fffffff290 */ /* 0x000fe4000fffe0ff */
[----:B-1----:R-:W-:Y:S01]  /*4780*/  VOTEU.ANY UP1, P0 ;  /* 0x0000000000ff7886 */ /* 0x002fe20000020100 */
[----:B------:R-:W-:Y:S11]  /*4790*/  PLOP3.LUT P0, PT, PT, PT, UP1, 0x80, 0x8 ;  /* 0x000000000008781c */ /* 0x000ff60003f0f018 */
[----:B------:R-:W-:Y:S02]  /*47a0*/  @!UPT UIADD3 URZ, UPT, UPT, URZ, URZ, URZ ;  /* 0x000000fffffff290 */ /* 0x000fe4000fffe0ff */
[----:B---3--:R-:W-:Y:S02]  /*47b0*/  @P0 SHF.R.U32.HI R0, RZ, 0x10, R9 ;  /* 0x00000010ff000819 */ /* 0x008fe40000011609 */
[----:B------:R-:W-:Y:S02]  /*47c0*/  @P0 MOV R6, R8 ;  /* 0x0000000800060202 */ /* 0x000fe40000000f00 */
[----:B------:R-:W-:Y:S01]  /*47d0*/  @P0 R2UR UR4, R0 ;  /* 0x00000000000402ca */ /* 0x000fe200000e0000 */
[----:B------:R-:W-:Y:S01]  /*47e0*/  VIADD R0, R12, 0x80 ;  /* 0x000000800c007836 */ /* 0x000fe20000000000 */
[----:B------:R-:W-:Y:S02]  /*47f0*/  @P0 LOP3.LUT R8, R9, 0xffff, RZ, 0xc0, !PT ;  /* 0x0000ffff09080812 */ /* 0x000fe400078ec0ff */
[----:B------:R-:W-:Y:S02]  /*4800*/  @P0 R2UR UR6, R6 ;  /* 0x00000000060602ca */ /* 0x000fe400000e0000 */
[----:B------:R-:W-:Y:S02]  /*4810*/  PRMT R0, RZ, 0x654, R0 ;  /* 0x00000654ff007816 */ /* 0x000fe40000000000 */
[----:B------:R-:W-:Y:S02]  /*4820*/  @P0 R2UR UR5, R8 ;  /* 0x00000000080502ca */ /* 0x000fe400000e0000 */
[----:B------:R1:W-:Y:S03]  /*4830*/  SYNCS.ARRIVE.TRANS64.RED.A1T0 RZ, [R0+URZ], RZ ;  /* 0x000000ff00ff79a7 */ /* 0x0003e600081004ff */
[----:B------:R-:W-:Y:S04]  /*4840*/  @UP1 UMOV UR29, UR4 ;  /* 0x00000004001d1c82 */ /* 0x000fe80008000000 */
[----:B------:R-:W-:Y:S04]  /*4850*/  @UP1 UMOV UR14, UR6 ;  /* 0x00000006000e1c82 */ /* 0x000fe80008000000 */
[----:B------:R-:W-:Y:S01]  /*4860*/  @UP1 UMOV UR13, UR5 ;  /* 0x00000005000d1c82 */ /* 0x000fe20008000000 */
[----:B------:R-:W-:Y:S05]  /*4870*/  BRA.U !UP0, `(.L_x_85) ;  /* 0x0000000108a47547 */ /* 0x000fea000b800000 */
[----:B------:R-:W-:Y:S02]  /*4880*/  UIMAD.WIDE.U32 UR16, UR13, UR51, URZ ;  /* 0x000000330d1072a5 */ /* 0x000fe4000f8e00ff */
[----:B------:R-:W-:Y:S02]  /*4890*/  UIMAD.WIDE.U32 UR18, UR14, UR48, URZ ;  /* 0x000000300e1272a5 */ /* 0x000fe4000f8e00ff */
[----:B------:R-:W-:Y:S02]  /*48a0*/  USEL UR4, UR30, UR38, !UP5 ;  /* 0x000000261e047287 */ /* 0x000fe4000e800000 */
[----:B------:R-:W-:Y:S02]  /*48b0*/  USEL UR7, UR31, UR39, !UP6 ;  /* 0x000000271f077287 */ /* 0x000fe4000f000000 */
[----:B--2---:R-:W-:Y:S02]  /*48c0*/  UIMAD.WIDE.U32 UR8, UR4, UR22, URZ ;  /* 0x00000016040872a5 */ /* 0x004fe4000f8e00ff */
[----:B------:R-:W-:Y:S01]  /*48d0*/  UIMAD.WIDE.U32 UR10, UR7, UR22, URZ ;  /* 0x00000016070a72a5 */ /* 0x000fe2000f8e00ff */
[----:B------:R-:W-:Y:S02]  /*48e0*/  UMOV UR5, UR17 ;  /* 0x0000001100057c82 */ /* 0x000fe40008000000 */
[----:B------:R-:W-:Y:S03]  /*48f0*/  USHF.R.U32.HI UR6, URZ, UR46, UR5 ;  /* 0x0000002eff067299 */ /* 0x000fe60008011605 */
[----:B------:R-:W-:Y:S01]  /*4900*/  UMOV UR5, UR19 ;  /* 0x0000001300057c82 */ /* 0x000fe20008000000 */
[----:B------:R-:W-:Y:S02]  /*4910*/  USEL UR6, UR13, UR6, !UP5 ;  /* 0x000000060d067287 */ /* 0x000fe4000e800000 */
[----:B------:R-:W-:Y:S03]  /*4920*/  USHF.R.U32.HI UR12, URZ, UR49, UR5 ;  /* 0x00000031ff0c7299 */ /* 0x000fe60008011605 */
[----:B------:R-:W-:Y:S02]  /*4930*/  UMOV UR5, UR9 ;  /* 0x0000000900057c82 */ /* 0x000fe40008000000 */
[----:B------:R-:W-:Y:S03]  /*4940*/  @UP4 USHF.R.U32.HI UR4, URZ, UR23, UR5 ;  /* 0x00000017ff044299 */ /* 0x000fe60008011605 */
[----:B------:R-:W-:Y:S01]  /*4950*/  UMOV UR5, UR11 ;  /* 0x0000000b00057c82 */ /* 0x000fe20008000000 */
[----:B------:R-:W-:Y:S02]  /*4960*/  UIMAD UR4, UR45, UR4, URZ ;  /* 0x000000042d0472a4 */ /* 0x000fe4000f8e02ff */
[----:B------:R-:W-:Y:S02]  /*4970*/  @UP4 USHF.R.U32.HI UR7, URZ, UR23, UR5 ;  /* 0x00000017ff074299 */ /* 0x000fe40008011605 */
[----:B------:R-:W-:Y:S02]  /*4980*/  UIMAD.WIDE.U32 UR10, UR6, UR22, URZ ;  /* 0x00000016060a72a5 */ /* 0x000fe4000f8e00ff */
[----:B------:R-:W-:Y:S02]  /*4990*/  USEL UR5, UR14, UR12, !UP6 ;  /* 0x0000000c0e057287 */ /* 0x000fe4000f000000 */
[----:B------:R-:W-:Y:S02]  /*49a0*/  UIMAD UR8, UR45, UR7, URZ ;  /* 0x000000072d0872a4 */ /* 0x000fe4000f8e02ff */
[----:B------:R-:W-:Y:S03]  /*49b0*/  UISETP.GE.AND UP0, UPT, UR6, UR4, UPT ;  /* 0x000000040600728c */ /* 0x000fe6000bf06270 */
[----:B------:R-:W-:Y:S01]  /*49c0*/  UMOV UR4, UR11 ;  /* 0x0000000b00047c82 */ /* 0x000fe20008000000 */
[----:B------:R-:W-:Y:S02]  /*49d0*/  UISETP.GE.OR UP0, UPT, UR5, UR8, UP0 ;  /* 0x000000080500728c */ /* 0x000fe40008706670 */
[----:B------:R-:W-:Y:S02]  /*49e0*/  USHF.R.U32.HI UR4, URZ, UR23, UR4 ;  /* 0x00000017ff047299 */ /* 0x000fe40008011604 */
[----:B------:R-:W-:Y:S02]  /*49f0*/  UIMAD.WIDE.U32 UR8, UR5, UR22, URZ ;  /* 0x00000016050872a5 */ /* 0x000fe4000f8e00ff */
[----:B------:R-:W-:Y:S04]  /*4a00*/  USEL UR10, UR6, UR4, !UP4 ;  /* 0x00000004060a7287 */ /* 0x000fe8000e000000 */
[----:B------:R-:W-:Y:S01]  /*4a10*/  UIADD3 UR11, UPT, UPT, -UR10, URZ, URZ ;  /* 0x000000ff0a0b7290 */ /* 0x000fe2000fffe1ff */
[----:B------:R-:W-:Y:S02]  /*4a20*/  @!UP0 UMOV UR4, UR9 ;  /* 0x0000000900048c82 */ /* 0x000fe40008000000 */
[----:B------:R-:W-:Y:S02]  /*4a30*/  @!UP0 USHF.R.U32.HI UR4, URZ, UR23, UR4 ;  /* 0x00000017ff048299 */ /* 0x000fe40008011604 */
[----:B------:R-:W-:Y:S02]  /*4a40*/  UIMAD UR8, UR45, UR11, UR6 ;  /* 0x0000000b2d0872a4 */ /* 0x000fe4000f8e0206 */
[----:B------:R-:W-:Y:S04]  /*4a50*/  @!UP0 USEL UR4, UR5, UR4, !UP4 ;  /* 0x0000000405048287 */ /* 0x000fe8000e000000 */
[----:B------:R-:W-:Y:S02]  /*4a60*/  @!UP0 UIMAD UR7, UR7, UR8, UR4 ;  /* 0x00000008070782a4 */ /* 0x000fe4000f8e0204 */
[----:B------:R-:W-:Y:S02]  /*4a70*/  @!UP0 UIADD3 UR9, UPT, UPT, UR10, -UR4, URZ ;  /* 0x800000040a098290 */ /* 0x000fe4000fffe0ff */
[----:B------:R-:W-:Y:S02]  /*4a80*/  UIADD3 UR8, UPT, UPT, -UR6, URZ, URZ ;  /* 0x000000ff06087290 */ /* 0x000fe4000fffe1ff */
[----:B------:R-:W-:Y:S02]  /*4a90*/  UIADD3 UR4, UPT, UPT, -UR5, URZ, URZ ;  /* 0x000000ff05047290 */ /* 0x000fe4000fffe1ff */
[----:B------:R-:W-:Y:S03]  /*4aa0*/  @!UP0 UIMAD UR6, UR9, UR45, UR5 ;  /* 0x0000002d090682a4 */ /* 0x000fe6000f8e0205 */
[----:B------:R-:W-:Y:S01]  /*4ab0*/  @!UP0 UMOV UR5, UR7 ;  /* 0x0000000700058c82 */ /* 0x000fe20008000000 */
[----:B------:R-:W-:Y:S02]  /*4ac0*/  UIMAD UR7, UR15, UR4, UR14 ;  /* 0x000000040f0772a4 */ /* 0x000fe4000f8e020e */
[----:B------:R-:W-:Y:S02]  /*4ad0*/  UIMAD UR4, UR50, UR8, UR13 ;  /* 0x00000008320472a4 */ /* 0x000fe4000f8e020d */
[----:B------:R-:W-:Y:S02]  /*4ae0*/  UIMAD UR14, UR5, UR15, UR7 ;  /* 0x0000000f050e72a4 */ /* 0x000fe4000f8e0207 */
[----:B------:R-:W-:Y:S11]  /*4af0*/  UIMAD UR13, UR6, UR50, UR4 ;  /* 0x00000032060d72a4 */ /* 0x000ff6000f8e0204 */
[----:B------:R-:W-:Y:S01]  /*4b00*/  @!UPT UIADD3 URZ, UPT, UPT, URZ, URZ, URZ ;  /* 0x000000fffffff290 */ /* 0x000fe2000fffe0ff */
.L_x_85:
[----:B------:R-:W3:Y:S01]  /*4b10*/  @!UP3 LDCU.128 UR8, c[0x0][0xb10] ;  /* 0x00016200ff08b7ac */ /* 0x000ee20008000c00 */
[C---:B------:R-:W-:Y:S02]  /*4b20*/  ISETP.NE.U32.AND P1, PT, R4.reuse, RZ, PT ;  /* 0x000000ff0400720c */ /* 0x040fe40003f25070 */
[----:B------:R-:W-:Y:S02]  /*4b30*/  ISETP.NE.U32.AND P0, PT, R4, RZ, PT ;  /* 0x000000ff0400720c */ /* 0x000fe40003f05070 */
[C---:B------:R-:W-:Y:S02]  /*4b40*/  ISETP.NE.AND.EX P1, PT, R5.reuse, RZ, PT, P1 ;  /* 0x000000ff0500720c */ /* 0x040fe40003f25310 */
[----:B------:R-:W-:Y:S01]  /*4b50*/  ISETP.NE.AND.EX P0, PT, R5, RZ, PT, P0 ;  /* 0x000000ff0500720c */ /* 0x000fe20003f05300 */
[----:B------:R-:W4:Y:S01]  /*4b60*/  @!UP3 LDCU UR5, c[0x0][0xb0c] ;  /* 0x00016180ff05b7ac */ /* 0x000f220008000800 */
[----:B------:R-:W-:Y:S01]  /*4b70*/  SHF.L.U32 R9, R15, 0x1f, RZ ;  /* 0x0000001f0f097819 */ /* 0x000fe200000006ff */
[----:B------:R-:W-:Y:S02]  /*4b80*/  USHF.L.U32 UR42, UR20, 0x7, URZ ;  /* 0x00000007142a7899 */ /* 0x000fe400080006ff */
[----:B------:R-:W-:Y:S02]  /*4b90*/  USHF.L.U32 UR43, UR28, 0x6, URZ ;  /* 0x000000061c2b7899 */ /* 0x000fe400080006ff */
[----:B---3--:R-:W-:Y:S07]  /*4ba0*/  UIMAD.WIDE.U32 UR6, UR14, UR8, URZ ;  /* 0x000000080e0672a5 */ /* 0x008fee000f8e00ff */
[----:B------:R-:W-:Y:S01]  /*4bb0*/  @!UP3 UMOV UR4, UR7 ;  /* 0x000000070004bc82 */ /* 0x000fe20008000000 */
[----:B----4-:R-:W-:Y:S02]  /*4bc0*/  @!UP3 UISETP.NE.AND UP0, UPT, UR5, 0x1, UPT ;  /* 0x000000010500b88c */ /* 0x010fe4000bf05270 */
[----:B------:R-:W-:Y:S02]  /*4bd0*/  @!UP3 USHF.R.U32.HI UR4, URZ, UR9, UR4 ;  /* 0x00000009ff04b299 */ /* 0x000fe40008011604 */
[----:B------:R-:W-:Y:S02]  /*4be0*/  UIMAD.WIDE.U32 UR6, UR13, UR11, URZ ;  /* 0x0000000b0d0672a5 */ /* 0x000fe4000f8e00ff */
[----:B------:R-:W-:Y:S02]  /*4bf0*/  @!UP3 USEL UR8, UR14, UR4, !UP0 ;  /* 0x000000040e08b287 */ /* 0x000fe4000c000000 */
[----:B------:R-:W-:Y:S03]  /*4c00*/  @!UP3 UISETP.NE.AND UP0, UPT, UR10, 0x1, UPT ;  /* 0x000000010a00b88c */ /* 0x000fe6000bf05270 */
[----:B------:R-:W-:Y:S02]  /*4c10*/  @!UP3 UMOV UR6, UR7 ;  /* 0x000000070006bc82 */ /* 0x000fe40008000000 */
[----:B------:R-:W3:Y:S02]  /*4c20*/  @!UP3 LDCU UR4, c[0x0][0xb20] ;  /* 0x00016400ff04b7ac */ /* 0x000ee40008000800 */
[----:B---3--:R-:W-:Y:S04]  /*4c30*/  @!UP3 USHF.R.U32.HI UR6, URZ, UR4, UR6 ;  /* 0x00000004ff06b299 */ /* 0x008fe80008011606 */
[----:B------:R-:W-:Y:S04]  /*4c40*/  @!UP3 USEL UR6, UR13, UR6, !UP0 ;  /* 0x000000060d06b287 */ /* 0x000fe8000c000000 */
[----:B------:R-:W-:Y:S02]  /*4c50*/  @!UP3 UIADD3 UR4, UPT, UPT, -UR8, UR6, URZ ;  /* 0x000000060804b290 */ /* 0x000fe4000fffe1ff */
[----:B------:R-:W-:Y:S02]  /*4c60*/  @!UP3 UIADD3 UR6, UPT, UPT, UR8, -UR6, URZ ;  /* 0x800000060806b290 */ /* 0x000fe4000fffe0ff */
[----:B------:R-:W-:Y:S02]  /*4c70*/  @!UP3 UIMAD UR14, UR4, UR5, UR14 ;  /* 0x00000005040eb2a4 */ /* 0x000fe4000f8e020e */
[----:B------:R-:W-:Y:S01]  /*4c80*/  @!UP3 UIMAD UR13, UR6, UR10, UR13 ;  /* 0x0000000a060db2a4 */ /* 0x000fe2000f8e020d */
[----:B------:R-:W-:Y:S11]  /*4c90*/  BRA.U UP2, `(.L_x_86) ;  /* 0x0000000102107547 */ /* 0x000ff6000b800000 */
[----:B------:R-:W-:Y:S04]  /*4ca0*/  MOV R6, UR52 ;  /* 0x0000003400067c02 */ /* 0x000fe80008000f00 */
[----:B------:R-:W-:Y:S04]  /*4cb0*/  SHF.L.U32 R6, R6, 0x1f, RZ ;  /* 0x0000001f06067819 */ /* 0x000fe800000006ff */
[----:B------:R-:W3:Y:S02]  /*4cc0*/  SYNCS.PHASECHK.TRANS64.TRYWAIT P2, [UR21+0x68], R6 ;  /* 0x00006806ff0075a7 */ /* 0x000ee40008041115 */
[----:B---3--:R-:W-:Y:S05]  /*4cd0*/  @!P2 BRA `(.L_x_87) ;  /* 0x000000480010a947 */ /* 0x008fea0003800000 */
.L_x_86:
[----:B------:R-:W-:Y:S05]  /*4ce0*/  @!P1 BRA `(.L_x_88) ;  /* 0x0000000000309947 */ /* 0x000fea0003800000 */
[----:B------:R-:W-:Y:S01]  /*4cf0*/  ISETP.NE.U32.AND P1, PT, R2, RZ, PT ;  /* 0x000000ff0200720c */ /* 0x000fe20003f25070 */
[----:B------:R-:W3:Y:S01]  /*4d00*/  LDCU.64 UR4, c[0x0][0x358] ;  /* 0x00006b00ff0477ac */ /* 0x000ee20008000a00 */
[----:B------:R-:W-:Y:S02]  /*4d10*/  IMAD.MOV.U32 R50, RZ, RZ, 0x1 ;  /* 0x00000001ff327424 */ /* 0x000fe400078e00ff */
[----:B------:R-:W-:Y:S11]  /*4d20*/  ISETP.NE.AND.EX P1, PT, R3, RZ, PT, P1 ;  /* 0x000000ff0300720c */ /* 0x000ff60003f25310 */
[----:B------:R-:W-:Y:S02]  /*4d30*/  @!UPT UIADD3 URZ, UPT, UPT, URZ, URZ, URZ ;  /* 0x000000fffffff290 */ /* 0x000fe4000fffe0ff */
[----:B------:R-:W4:Y:S01]  /*4d40*/  @P1 LDC.64 R10, c[0x0][0x888] ;  /* 0x00022200ff0a1b82 */ /* 0x000f220000000a00 */
[----:B-1----:R-:W-:Y:S04]  /*4d50*/  @P1 IMAD R0, R4, UR36, RZ ;  /* 0x0000002404001c24 */ /* 0x002fe8000f8e02ff */
[----:B----4-:R-:W-:Y:S04]  /*4d60*/  @P1 IMAD.WIDE R10, R0, 0x4, R10 ;  /* 0x00000004000a1825 */ /* 0x010fe800078e020a */
[----:B------:R-:W-:Y:S01]  /*4d70*/  HFMA2 R0, -RZ, RZ, 0, 5.9604644775390625e-08 ;  /* 0x00000001ff007431 */ /* 0x000fe200000001ff */
[----:B---3-5:R3:W5:Y:S04]  /*4d80*/  @P1 LDG.E R27, desc[UR4][R10.64] ;  /* 0x000000040a1b1981 */ /* 0x028768000c1e1900 */
[----:B------:R-:W-:Y:S01]  /*4d90*/  @!P1 PRMT R50, R0, 0x7610, R50 ;  /* 0x0000761000329816 */ /* 0x000fe20000000032 */
[----:B---3--:R-:W4:Y:S06]  /*4da0*/  @!P1 LDC R27, c[0x0][0x880] ;  /* 0x00022000ff1b9b82 */ /* 0x008f2c0000000800 */
.L_x_88:
[----:B----45:R-:W-:Y:S01]  /*4db0*/  @!P0 FSETP.EQ.AND P1, PT, R27, RZ, PT ;  /* 0x000000ff1b00820b */ /* 0x030fe20003f22000 */
[----:B------:R-:W-:Y:S01]  /*4dc0*/  @!UPT UIADD3 URZ, UPT, UPT, URZ, URZ, URZ ;  /* 0x000000fffffff290 */ /* 0x000fe2000fffe0ff */
[----:B------:R-:W-:Y:S11]  /*4dd0*/  @!P0 BRA `(.L_x_89) ;  /* 0x0000000000188947 */ /* 0x000ff60003800000 */
[----:B------:R-:W-:Y:S02]  /*4de0*/  LOP3.LUT P0, RZ, R50, 0xff, RZ, 0xc0, !PT ;  /* 0x000000ff32ff7812 */ /* 0x000fe4000780c0ff */
[----:B------:R-:W-:Y:S04]  /*4df0*/  ISETP.NE.U32.AND P1, PT, R2, RZ, PT ;  /* 0x000000ff0200720c */ /* 0x000fe80003f25070 */
[----:B------:R-:W-:Y:S04]  /*4e00*/  ISETP.NE.AND.EX P1, PT, R3, RZ, PT, P1 ;  /* 0x000000ff0300720c */ /* 0x000fe80003f25310 */
[----:B------:R-:W-:Y:S03]  /*4e10*/  PLOP3.LUT P1, PT, P1, PT, PT, 0x8, 0x80 ;  /* 0x000000000080781c */ /* 0x000fe60000f2e170 */
[----:B------:R-:W-:Y:S11]  /*4e20*/  @P0 FSETP.EQ.AND P1, PT, R27, RZ, PT ;  /* 0x000000ff1b00020b */ /* 0x000ff60003f22000 */
[----:B------:R-:W-:Y:S02]  /*4e30*/  @!UPT UIADD3 URZ, UPT, UPT, URZ, URZ, URZ ;  /* 0x000000fffffff290 */ /* 0x000fe4000fffe0ff */
.L_x_89:
[----:B------:R-:W3:Y:S01]  /*4e40*/  SYNCS.PHASECHK.TRANS64.TRYWAIT P2, [UR21+0x40], R9 ;  /* 0x00004009ff0075a7 */ /* 0x000ee20008041115 */
[----:B------:R-:W-:Y:S04]  /*4e50*/  ELECT P0, URZ, PT ;  /* 0x0000000000ff782f */ /* 0x000fe80003800000 */
[----:B------:R-:W-:Y:S11]  /*4e60*/  PLOP3.LUT P1, PT, P1, P0, PT, 0xf2, 0x2f ;  /* 0x00000000002f781c */ /* 0x000ff60000f21e72 */
[----:B------:R-:W-:Y:S02]  /*4e70*/  @!UPT UIADD3 URZ, UPT, UPT, URZ, URZ, URZ ;  /* 0x000000fffffff290 */ /* 0x000fe4000fffe0ff */
[----:B------:R-:W-:Y:S05]  /*4e80*/  @!P1 IADD3 R8, P0, PT, R16, 0x580, RZ ;  /* 0x0000058010089810 */ /* 0x000fea0007f1e0ff */
[----:B-1----:R-:W-:Y:S01]  /*4e90*/  @!P1 IMAD.X R6, RZ, RZ, R17, P0 ;  /* 0x000000ffff069224 */ /* 0x002fe200000e0611 */
[----:B---3--:R-:W-:Y:S07]  /*4ea0*/  @!P2 BRA `(.L_x_90) ;  /* 0x0000004400b4a947 */ /* 0x008fee0003800000 */
.L_x_176:
[----:B------:R-:W-:Y:S01]  /*4eb0*/  @!P1 R2UR UR5, R8 ;  /* 0x00000000080592ca */ /* 0x000fe200000e0000 */
[----:B------:R-:W-:Y:S01]  /*4ec0*/  VOTEU.ALL UP0, P1 ;  /* 0x0000000000ff7886 */ /* 0x000fe20000800000 */
[----:B------:R-:W-:Y:S01]  /*4ed0*/  @!P1 R2UR UR4, R6 ;  /* 0x00000000060492ca */ /* 0x000fe200000e0000 */
[----:B------:R-:W-:Y:S01]  /*4ee0*/  UMOV UR16, 0x0 ;  /* 0x0000000000107882 */ /* 0x000fe20000000000 */
[----:B------:R-:W-:Y:S01]  /*4ef0*/  UMOV UR17, 0x10000000 ;  /* 0x1000000000117882 */ /* 0x000fe20000000000 */
[----:B------:R-:W-:Y:S01]  /*4f00*/  UMOV UR44, UR36 ;  /* 0x00000024002c7c82 */ /* 0x000fe20008000000 */
[----:B------:R-:W-:Y:S01]  /*4f10*/  @!UP0 UIADD3 UR40, UPT, UPT, UR21, 0x200, URZ ;  /* 0x0000020015288890 */ /* 0x000fe2000fffe0ff */
[----:B-1----:R-:W-:Y:S01]  /*4f20*/  @!P1 IMAD.MOV.U32 R0, RZ, RZ, 0x1000 ;  /* 0x00001000ff009424 */ /* 0x002fe200078e00ff */
[----:B------:R-:W-:Y:S01]  /*4f30*/  @!UP0 UIADD3 UR10, UPT, UPT, UR42, 0x40, URZ ;  /* 0x000000402a0a8890 */ /* 0x000fe2000fffe0ff */
[----:B------:R-:W-:Y:S01]  /*4f40*/  @!P1 IADD3 R8, P0, PT, R16, 0x580, RZ ;  /* 0x0000058010089810 */ /* 0x000fe20007f1e0ff */
[----:B------:R-:W-:Y:S01]  /*4f50*/  @!UP0 UIADD3 UR8, UPT, UPT, UR21, 0xa00, URZ ;  /* 0x00000a0015088890 */ /* 0x000fe2000fffe0ff */
[----:B------:R-:W-:Y:S02]  /*4f60*/  VOTEU.ALL UP0, P1 ;  /* 0x0000000000ff7886 */ /* 0x000fe40000800000 */
[----:B------:R-:W-:Y:S01]  /*4f70*/  IMAD.U32 R10, RZ, RZ, UR5 ;  /* 0x00000005ff0a7e24 */ /* 0x000fe2000f8e00ff */
[----:B------:R-:W-:Y:S01]  /*4f80*/  UMOV UR9, UR41 ;  /* 0x0000002900097c82 */ /* 0x000fe20008000000 */
[----:B------:R-:W-:Y:S01]  /*4f90*/  IMAD.U32 R11, RZ, RZ, UR4 ;  /* 0x00000004ff0b7e24 */ /* 0x000fe2000f8e00ff */
[----:B------:R-:W-:Y:S01]  /*4fa0*/  UMOV UR11, UR43 ;  /* 0x0000002b000b7c82 */ /* 0x000fe20008000000 */
[----:B------:R-:W-:Y:S01]  /*4fb0*/  UMOV UR12, UR36 ;  /* 0x00000024000c7c82 */ /* 0x000fe20008000000 */
[----:B------:R-:W-:Y:S01]  /*4fc0*/  @!P1 R2UR UR4, R10 ;  /* 0x000000000a0492ca */ /* 0x000fe200000e0000 */
[----:B------:R-:W-:Y:S01]  /*4fd0*/  UPRMT UR6, UR47, 0x654, UR41 ;  /* 0x000006542f067896 */ /* 0x000fe20008000029 */
[----:B------:R-:W-:Y:S01]  /*4fe0*/  @!P1 R2UR UR5, R11 ;  /* 0x000000000b0592ca */ /* 0x000fe200000e0000 */
[----:B------:R-:W-:Y:S11]  /*4ff0*/  @!P1 IMAD.X R6, RZ, RZ, R17, P0 ;  /* 0x000000ffff069224 */ /* 0x000ff600000e0611 */
[----:B------:R-:W-:Y:S01]  /*5000*/  @!UPT UIADD3 URZ, UPT, UPT, URZ, URZ, URZ ;  /* 0x000000fffffff290 */ /* 0x000fe2000fffe0ff */
[----:B------:R1:W-:Y:S01]  /*5010*/  @!UP0 UTMALDG.3D [UR40], [UR4], desc[UR16] ;  /* 0x00001028040085b4 */ /* 0x0003e20008011000 */
[----:B------:R-:W-:Y:S05]  /*5020*/  VOTEU.ALL UP0, P1 ;  /* 0x0000000000ff7886 */ /* 0x000fea0000800000 */
[----:B------:R1:W-:Y:S01]  /*5030*/  @!UP0 UTMALDG.3D [UR8], [UR4], desc[UR16] ;  /* 0x00001008040085b4 */ /* 0x0003e20008011000 */
[----:B------:R1:W-:Y:S01]  /*5040*/  @!P1 SYNCS.ARRIVE.TRANS64.RED.A0TR RZ, [UR21+0x20], R0 ;  /* 0x00002000ffff99a7 */ /* 0x0003e20008300415 */
[----:B------:R-:W-:Y:S01]  /*5050*/  SYNCS.ARRIVE.TRANS64.RED.A1T0 RZ, [UR6], RZ ;  /* 0x000000ffffff79a7 */ /* 0x000fe20008100406 */
[----:B------:R-:W3:Y:S02]  /*5060*/  SYNCS.PHASECHK.TRANS64.TRYWAIT P2, [UR21+0x48], R9 ;  /* 0x00004809ff0075a7 */ /* 0x000ee40008041115 */
[----:B-1-3--:R-:W-:Y:S05]  /*5070*/  @!P2 BRA `(.L_x_91) ;  /* 0x000000440058a947 */ /* 0x00afea0003800000 */
.L_x_178:
        /* <DEDUP_REMOVED lines=10> */
[----:B------:R-:W-:Y:S02]  /*5120*/  @!UP0 UIADD3 UR10, UPT, UPT, UR42, 0x50, URZ ;  /* 0x000000502a0a8890 */ /* 0x000fe4000fffe0ff */
[----:B------:R-:W-:Y:S01]  /*5130*/  @!UP0 UIADD3 UR8, UPT, UPT, UR21, 0x1a00, URZ ;  /* 0x00001a0015088890 */ /* 0x000fe2000fffe0ff */
[----:B------:R-:W-:Y:S01]  /*5140*/  IMAD.U32 R10, RZ, RZ, UR5 ;  /* 0x00000005ff0a7e24 */ /* 0x000fe2000f8e00ff */
[----:B------:R-:W-:Y:S01]  /*5150*/  VOTEU.ALL UP0, P1 ;  /* 0x0000000000ff7886 */ /* 0x000fe20000800000 */
[----:B------:R-:W-:Y:S01]  /*5160*/  IMAD.U32 R11, RZ, RZ, UR4 ;  /* 0x00000004ff0b7e24 */ /* 0x000fe2000f8e00ff */
[----:B------:R-:W-:Y:S01]  /*5170*/  UMOV UR9, UR33 ;  /* 0x0000002100097c82 */ /* 0x000fe20008000000 */
[----:B------:R-:W-:Y:S01]  /*5180*/  UMOV UR11, UR43 ;  /* 0x0000002b000b7c82 */ /* 0x000fe20008000000 */
[----:B------:R-:W-:Y:S01]  /*5190*/  @!P1 R2UR UR4, R10 ;  /* 0x000000000a0492ca */ /* 0x000fe200000e0000 */
[----:B------:R-:W-:Y:S01]  /*51a0*/  UMOV UR12, UR36 ;  /* 0x00000024000c7c82 */ /* 0x000fe20008000000 */
[----:B------:R-:W-:Y:S01]  /*51b0*/  @!P1 R2UR UR5, R11 ;  /* 0x000000000b0592ca */ /* 0x000fe200000e0000 */
[----:B------:R-:W-:Y:S01]  /*51c0*/  UPRMT UR6, UR47, 0x654, UR33 ;  /* 0x000006542f067896 */ /* 0x000fe20008000021 */
[----:B------:R-:W-:Y:S11]  /*51d0*/  @!P1 IMAD.X R6, RZ, RZ, R17, P0 ;  /* 0x000000ffff069224 */ /* 0x000ff600000e0611 */
[----:B------:R1:W-:Y:S01]  /*51e0*/  @!UP0 UTMALDG.3D [UR32], [UR4], desc[UR16] ;  /* 0x00001020040085b4 */ /* 0x0003e20008011000 */
[----:B------:R-:W-:Y:S05]  /*51f0*/  VOTEU.ALL UP0, P1 ;  /* 0x0000000000ff7886 */ /* 0x000fea0000800000 */
[----:B------:R1:W-:Y:S01]  /*5200*/  @!UP0 UTMALDG.3D [UR8], [UR4], desc[UR16] ;  /* 0x00001008040085b4 */ /* 0x0003e20008011000 */
[----:B------:R1:W-:Y:S01]  /*5210*/  @!P1 SYNCS.ARRIVE.TRANS64.RED.A0TR RZ, [UR21+0x28], R0 ;  /* 0x00002800ffff99a7 */ /* 0x0003e20008300415 */
[----:B------:R-:W-:Y:S01]  /*5220*/  SYNCS.ARRIVE.TRANS64.RED.A1T0 RZ, [UR6], RZ ;  /* 0x000000ffffff79a7 */ /* 0x000fe20008100406 */
[----:B------:R-:W3:Y:S02]  /*5230*/  SYNCS.PHASECHK.TRANS64.TRYWAIT P2, [UR21+0x50], R9 ;  /* 0x00005009ff0075a7 */ /* 0x000ee40008041115 */
[----:B-1-3--:R-:W-:Y:S05]  /*5240*/  @!P2 BRA `(.L_x_92) ;  /* 0x0000004000fca947 */ /* 0x00afea0003800000 */
.L_x_180:
        /* <DEDUP_REMOVED lines=9> */
[----:B------:R-:W-:Y:S01]  /*52e0*/  VIADD R14, R14, 0x1 ;  /* 0x000000010e0e7836 */ /* 0x000fe20000000000 */
        /* <DEDUP_REMOVED lines=10> */
[----:B------:R-:W-:Y:S01]  /*5390*/  UMOV UR12, UR36 ;  /* 0x00000024000c7c82 */ /* 0x000fe20008000000 */
[----:B------:R-:W-:Y:S11]  /*53a0*/  UPRMT UR6, UR47, 0x654, UR25 ;  /* 0x000006542f067896 */ /* 0x000ff60008000019 */
[----:B------:R1:W-:Y:S01]  /*53b0*/  @!UP0 UTMALDG.3D [UR24], [UR4], desc[UR16] ;  /* 0x00001018040085b4 */ /* 0x0003e20008011000 */
[----:B------:R-:W-:Y:S05]  /*53c0*/  VOTEU.ALL UP0, P1 ;  /* 0x0000000000ff7886 */ /* 0x000fea0000800000 */
[----:B------:R1:W-:Y:S01]  /*53d0*/  @!UP0 UTMALDG.3D [UR8], [UR4], desc[UR16] ;  /* 0x00001008040085b4 */ /* 0x0003e20008011000 */
[----:B------:R1:W-:Y:S01]  /*53e0*/  @!P1 SYNCS.ARRIVE.TRANS64.RED.A0TR RZ, [UR21+0x30], R0 ;  /* 0x00003000ffff99a7 */ /* 0x0003e20008300415 */
[----:B------:R-:W-:Y:S01]  /*53f0*/  SYNCS.ARRIVE.TRANS64.RED.A1T0 RZ, [UR6], RZ ;  /* 0x000000ffffff79a7 */ /* 0x000fe20008100406 */
[----:B------:R-:W3:Y:S02]  /*5400*/  SYNCS.PHASECHK.TRANS64.TRYWAIT P0, [UR21+0x58], R9 ;  /* 0x00005809ff0075a7 */ /* 0x000ee40008001115 */
[----:B-1-3--:R-:W-:Y:S05]  /*5410*/  @!P0 BRA `(.L_x_93) ;  /* 0x0000004000a08947 */ /* 0x00afea0003800000 */
.L_x_182:
[----:B------:R-:W-:Y:S01]  /*5420*/  UIADD3 UR28, UPT, UPT, UR14, UR63, URZ ;  /* 0x0000003f0e1c7290 */ /* 0x000fe2000fffe0ff */
[----:B------:R-:W-:Y:S01]  /*5430*/  @!P1 IADD3 R6, P0, PT, R16, 0x580, RZ ;  /* 0x0000058010069810 */ /* 0x000fe20007f1e0ff */
[----:B------:R-:W-:Y:S01]  /*5440*/  UPLOP3.LUT UP2, UPT, UPT, UPT, UPT, 0x80, 0x8 ;  /* 0x000000000008789c */ /* 0x000fe20003f4f070 */
[----:B------:R-:W-:Y:S01]  /*5450*/  R2UR UR24, R52 ;  /* 0x00000000341872ca */ /* 0x000fe200000e0000 */
[----:B------:R-:W-:Y:S01]  /*5460*/  VOTEU.ALL UP0, P1 ;  /* 0x0000000000ff7886 */ /* 0x000fe20000800000 */
[----:B------:R-:W-:Y:S01]  /*5470*/  @!P1 R2UR UR5, R6 ;  /* 0x00000000060592ca */ /* 0x000fe200000e0000 */
[----:B-1----:R-:W-:Y:S01]  /*5480*/  @!P1 IMAD.X R0, RZ, RZ, R17, P0 ;  /* 0x000000ffff009224 */ /* 0x002fe200000e0611 */
[----:B------:R-:W-:Y:S01]  /*5490*/  UMOV UR6, 0x0 ;  /* 0x0000000000067882 */ /* 0x000fe20000000000 */
[----:B------:R-:W-:Y:S01]  /*54a0*/  UMOV UR7, 0x10000000 ;  /* 0x1000000000077882 */ /* 0x000fe20000000000 */
[----:B------:R-:W-:Y:S01]  /*54b0*/  @!UP0 UIADD3 UR18, UPT, UPT, UR42, 0x30, URZ ;  /* 0x000000302a128890 */ /* 0x000fe2000fffe0ff */
[----:B------:R-:W-:Y:S01]  /*54c0*/  ISETP.NE.AND P0, PT, R14, 0x2, PT ;  /* 0x000000020e00780c */ /* 0x000fe20003f05270 */
[----:B------:R-:W-:Y:S01]  /*54d0*/  @!UP0 UIADD3 UR16, UPT, UPT, UR21, 0x3200, URZ ;  /* 0x0000320015108890 */ /* 0x000fe2000fffe0ff */
[----:B------:R-:W-:Y:S01]  /*54e0*/  @!P1 R2UR UR4, R0 ;  /* 0x00000000000492ca */ /* 0x000fe200000e0000 */
[----:B------:R-:W-:Y:S01]  /*54f0*/  @!UP0 UIADD3 UR17, UPT, UPT, UR21, 0x38, URZ ;  /* 0x0000003815118890 */ /* 0x000fe2000fffe0ff */
[----:B------:R-:W-:Y:S01]  /*5500*/  SEL R0, RZ, 0x1, P0 ;  /* 0x00000001ff007807 */ /* 0x000fe20000000000 */
[----:B------:R-:W-:Y:S01]  /*5510*/  @!UP0 UIADD3 UR10, UPT, UPT, UR42, 0x70, URZ ;  /* 0x000000702a0a8890 */ /* 0x000fe2000fffe0ff */
[----:B------:R-:W-:Y:S01]  /*5520*/  LOP3.LUT R15, R15, 0x1, RZ, 0x3c, !PT ;  /* 0x000000010f0f7812 */ /* 0x000fe200078e3cff */
[----:B------:R-:W-:Y:S01]  /*5530*/  @!UP0 UIADD3 UR8, UPT, UPT, UR21, 0x3a00, URZ ;  /* 0x00003a0015088890 */ /* 0x000fe2000fffe0ff */
[----:B------:R-:W-:Y:S01]  /*5540*/  IMAD.U32 R8, RZ, RZ, UR5 ;  /* 0x00000005ff087e24 */ /* 0x000fe2000f8e00ff */
[----:B------:R-:W-:Y:S01]  /*5550*/  VOTEU.ALL UP0, P1 ;  /* 0x0000000000ff7886 */ /* 0x000fe20000800000 */
[----:B------:R-:W-:Y:S01]  /*5560*/  UMOV UR19, UR43 ;  /* 0x0000002b00137c82 */ /* 0x000fe20008000000 */
[----:B------:R-:W-:Y:S01]  /*5570*/  UMOV UR20, UR36 ;  /* 0x0000002400147c82 */ /* 0x000fe20008000000 */
[----:B------:R-:W-:Y:S01]  /*5580*/  UMOV UR11, UR43 ;  /* 0x0000002b000b7c82 */ /* 0x000fe20008000000 */
[----:B------:R-:W-:Y:S01]  /*5590*/  UMOV UR12, UR36 ;  /* 0x00000024000c7c82 */ /* 0x000fe20008000000 */
[----:B------:R-:W-:Y:S01]  /*55a0*/  UMOV UR9, UR17 ;  /* 0x0000001100097c82 */ /* 0x000fe20008000000 */
[----:B------:R-:W-:Y:S01]  /*55b0*/  IMAD.U32 R9, RZ, RZ, UR4 ;  /* 0x00000004ff097e24 */ /* 0x000fe2000f8e00ff */
[----:B------:R-:W-:Y:S01]  /*55c0*/  @!P1 R2UR UR4, R8 ;  /* 0x00000000080492ca */ /* 0x000fe200000e0000 */
[----:B------:R-:W-:Y:S01]  /*55d0*/  UMOV UR36, UR29 ;  /* 0x0000001d00247c82 */ /* 0x000fe20008000000 */
[----:B------:R-:W-:Y:S02]  /*55e0*/  LOP3.LUT R13, R13, R0, RZ, 0x3c, !PT ;  /* 0x000000000d0d7212 */ /* 0x000fe400078e3cff */
[----:B------:R-:W-:Y:S02]  /*55f0*/  @!P1 R2UR UR5, R9 ;  /* 0x00000000090592ca */ /* 0x000fe400000e0000 */
[----:B------:R-:W-:Y:S11]  /*5600*/  SEL R14, R14, RZ, P0 ;  /* 0x000000ff0e0e7207 */ /* 0x000ff60000000000 */
[----:B------:R1:W-:Y:S01]  /*5610*/  @!UP0 UTMALDG.3D [UR16], [UR4], desc[UR6] ;  /* 0x00000610040085b4 */ /* 0x0003e20008011000 */
[----:B------:R-:W-:Y:S05]  /*5620*/  VOTEU.ALL UP0, P1 ;  /* 0x0000000000ff7886 */ /* 0x000fea0000800000 */
[----:B------:R3:W-:Y:S01]  /*5630*/  @!UP0 UTMALDG.3D [UR8], [UR4], desc[UR6] ;  /* 0x00000608040085b4 */ /* 0x0007e20008011000 */
[----:B------:R3:W-:Y:S01]  /*5640*/  @!P1 SYNCS.ARRIVE.TRANS64.RED.A0TR RZ, [UR21+0x38], R7 ;  /* 0x00003807ffff99a7 */ /* 0x0007e20008300415 */
[----:B------:R-:W-:Y:S01]  /*5650*/  SYNCS.ARRIVE.TRANS64.RED.A1T0 RZ, [UR37], RZ ;  /* 0x000000ffffff79a7 */ /* 0x000fe20008100425 */
[----:B-1----:R-:W-:Y:S01]  /*5660*/  UIADD3 UR20, UPT, UPT, UR13, UR24, URZ ;  /* 0x000000180d147290 */ /* 0x002fe2000fffe0ff */
[----:B------:R-:W-:Y:S11]  /*5670*/  BRA.U UP1, `(.L_x_94) ;  /* 0xfffffff101047547 */ /* 0x000ff6000b83ffff */
[----:B------:R-:W-:-:S04]  /*5680*/  SHF.L.U32 R2, R15, 0x1f, RZ ;  /* 0x0000001f0f027819 */ /* 0x000fc800000006ff */
[----:B------:R-:W1:Y:S02]  /*5690*/  SYNCS.PHASECHK.TRANS64.TRYWAIT P0, [UR21+0x40], R2 ;  /* 0x00004002ff0075a7 */ /* 0x000e640008001115 */
[----:B-1----:R-:W-:Y:S05]  /*56a0*/  @!P0 BRA `(.L_x_95) ;  /* 0x0000004000148947 */ /* 0x002fea0003800000 */
.L_x_184:
[----:B------:R-:W4:Y:S02]  /*56b0*/  SYNCS.PHASECHK.TRANS64.TRYWAIT P0, [UR21+0x48], R2 ;  /* 0x00004802ff0075a7 */ /* 0x000f240008001115 */
[----:B----4-:R-:W-:Y:S05]  /*56c0*/  @!P0 BRA `(.L_x_96) ;  /* 0x0000004000248947 */ /* 0x010fea0003800000 */
.L_x_186:
[----:B------:R-:W4:Y:S02]  /*56d0*/  SYNCS.PHASECHK.TRANS64.TRYWAIT P0, [UR21+0x50], R2 ;  /* 0x00005002ff0075a7 */ /* 0x000f240008001115 */
[----:B----4-:R-:W-:Y:S05]  /*56e0*/  @!P0 BRA `(.L_x_97) ;  /* 0x0000004000348947 */ /* 0x010fea0003800000 */
.L_x_188:
[----:B-1----:R-:W-:-:S07]  /*56f0*/  MOV R0, UR21 ;  /* 0x0000001500007c02 */ /* 0x002fce0008000f00 */
.L_x_98:
[----:B-1----:R-:W-:-:S04]  /*5700*/  SHF.L.U32 R2, R15, 0x1f, RZ ;  /* 0x0000001f0f027819 */ /* 0x002fc800000006ff */
[----:B------:R1:W4:Y:S03]  /*5710*/  SYNCS.PHASECHK.TRANS64.TRYWAIT P0, [R0+URZ+0x58], R2 ;  /* 0x00005802000075a7 */ /* 0x00032600080011ff */
[----:B----4-:R-:W-:Y:S05]  /*5720*/  @!P0 NANOSLEEP.SYNCS 0x989680 ;  /* 0x009896800000895d */ /* 0x010fea0003900000 */
[----:B------:R-:W4:Y:S02]  /*5730*/  @!P0 SYNCS.PHASECHK.TRANS64 P0, [R0+URZ+0x58], R2 ;  /* 0x00005802000085a7 */ /* 0x000f2400080010ff */
[----:B--234-:R-:W-:Y:S05]  /*5740*/  @P0 EXIT ;  /* 0x000000000000094d */ /* 0x01cfea0003800000 */
[----:B------:R-:W-:Y:S05]  /*5750*/  BRA `(.L_x_98) ;  /* 0xfffffffc00e87947 */ /* 0x000fea000383ffff */
.L_x_83:
[----:B------:R-:W-:-:S06]  /*5760*/  UISETP.GE.AND UP0, UPT, UR25, 0x4, UPT ;  /* 0x000000041900788c */ /* 0x000fcc000bf06270 */
[----:B------:R-:W-:-:S13]  /*5770*/  PLOP3.LUT P0, PT, PT, PT, UP0, 0x80, 0x8 ;  /* 0x000000000008781c */ /* 0x000fda0003f0f008 */
[----:B-1----:R-:W-:Y:S05]  /*5780*/  @!P0 EXIT ;  /* 0x000000000000894d */ /* 0x002fea0003800000 */
[----:B------:R-:W-:Y:S01]  /*5790*/  BAR.SYNC.DEFER_BLOCKING 0x6, 0xa0 ;  /* 0x0182800000007b1d */ /* 0x000fe20000010000 */
[----:B------:R-:W-:Y:S01]  /*57a0*/  IMAD.SHL.U32 R49, R61, 0x10, RZ ;  /* 0x000000103d317824 */ /* 0x000fe200078e00ff */
[----:B------:R-:W-:Y:S01]  /*57b0*/  CS2R R58, SRZ ;  /* 0x00000000003a7805 */ /* 0x000fe2000001ff00 */
[----:B------:R-:W-:Y:S02]  /*57c0*/  IMAD.SHL.U32 R5, R51, 0x200, RZ ;  /* 0x0000020033057824 */ /* 0x000fe400078e00ff */
[----:B------:R-:W-:Y:S01]  /*57d0*/  IMAD.U32 R23, R61, 0x10000, RZ ;  /* 0x000100003d177824 */ /* 0x000fe200078e00ff */
[----:B------:R-:W-:Y:S01]  /*57e0*/  UMOV UR43, 0x400 ;  /* 0x00000400002b7882 */ /* 0x000fe20000000000 */
[----:B------:R-:W-:Y:S01]  /*57f0*/  LOP3.LUT R48, R49, 0x5b0, RZ, 0xc0, !PT ;  /* 0x000005b031307812 */ /* 0x000fe200078ec0ff */
[----:B------:R-:W-:Y:S01]  /*5800*/  ULEA UR43, UR47, UR43, 0x18 ;  /* 0x0000002b2f2b7291 */ /* 0x000fe2000f8ec0ff */
[----:B------:R-:W1:Y:S01]  /*5810*/  LDC.64 R44, c[0x0][0x888] ;  /* 0x00022200ff2c7b82 */ /* 0x000e620000000a00 */
[----:B------:R-:W-:Y:S01]  /*5820*/  IMAD.SHL.U32 R4, R61, 0x2, RZ ;  /* 0x000000023d047824 */ /* 0x000fe200078e00ff */
[----:B------:R-:W-:Y:S01]  /*5830*/  LOP3.LUT R48, R48, 0x200, R5, 0xf8, !PT ;  /* 0x0000020030307812 */ /* 0x000fe200078ef805 */
[----:B------:R-:W-:Y:S01]  /*5840*/  IMAD.SHL.U32 R5, R51, 0x200000, RZ ;  /* 0x0020000033057824 */ /* 0x000fe200078e00ff */
[C---:B------:R-:W-:Y:S01]  /*5850*/  LOP3.LUT R6, R49.reuse, 0x40, RZ, 0xc0, !PT ;  /* 0x0000004031067812 */ /* 0x040fe200078ec0ff */
[----:B------:R-:W-:Y:S01]  /*5860*/  UIADD3 UR4, UPT, UPT, UR43, 0x200, URZ ;  /* 0x000002002b047890 */ /* 0x000fe2000fffe0ff */
[----:B------:R-:W-:Y:S01]  /*5870*/  LOP3.LUT P0, RZ, R49, 0x40, RZ, 0xc0, !PT ;  /* 0x0000004031ff7812 */ /* 0x000fe2000780c0ff */
[----:B------:R-:W-:Y:S01]  /*5880*/  IMAD.MOV.U32 R60, RZ, RZ, 0x1 ;  /* 0x00000001ff3c7424 */ /* 0x000fe200078e00ff */
[----:B------:R-:W2:Y:S01]  /*5890*/  LDC.64 R46, c[0x0][0x890] ;  /* 0x00022400ff2e7b82 */ /* 0x000ea20000000a00 */
[----:B------:R-:W-:Y:S01]  /*58a0*/  LOP3.LUT R5, R5, 0x200000, RZ, 0xc0, !PT ;  /* 0x0020000005057812 */ /* 0x000fe200078ec0ff */
[----:B------:R-:W-:Y:S01]  /*58b0*/  IMAD.MOV.U32 R22, RZ, RZ, RZ ;  /* 0x000000ffff167224 */ /* 0x000fe200078e00ff */
[----:B------:R-:W-:Y:S01]  /*58c0*/  LOP3.LUT R4, R6, 0x8, R4, 0xf8, !PT ;  /* 0x0000000806047812 */ /* 0x000fe200078ef804 */
[----:B------:R-:W-:Y:S01]  /*58d0*/  IMAD.MOV.U32 R56, RZ, RZ, RZ ;  /* 0x000000ffff387224 */ /* 0x000fe200078e00ff */
[----:B------:R-:W-:Y:S01]  /*58e0*/  LOP3.LUT R23, R5, 0x400000, R23, 0xf8, !PT ;  /* 0x0040000005177812 */ /* 0x000fe200078ef817 */
[----:B------:R-:W-:Y:S01]  /*58f0*/  IMAD.U32 R53, RZ, RZ, UR4 ;  /* 0x00000004ff357e24 */ /* 0x000fe2000f8e00ff */
[----:B------:R-:W3:Y:S01]  /*5900*/  LDS R0, [UR43+0x120] ;  /* 0x0001202bff007984 */ /* 0x000ee20008000800 */
[----:B------:R-:W4:Y:S01]  /*5910*/  LDC.64 R42, c[0x0][0x8b0] ;  /* 0x00022c00ff2a7b82 */ /* 0x000f220000000a00 */
[----:B------:R-:W-:Y:S01]  /*5920*/  LOP3.LUT R48, R48, R4, RZ, 0xfc, !PT ;  /* 0x0000000430307212 */ /* 0x000fe200078efcff */
[----:B------:R-:W1:Y:S01]  /*5930*/  LDCU UR60, c[0x0][0x370] ;  /* 0x00006e00ff3c77ac */ /* 0x000e620008000800 */
[----:B------:R-:W-:Y:S01]  /*5940*/  LOP3.LUT R61, R61, 0x60, RZ, 0xc0, !PT ;  /* 0x000000603d3d7812 */ /* 0x000fe200078ec0ff */
[----:B------:R-:W1:Y:S04]  /*5950*/  LDCU UR42, c[0x0][0xb0c] ;  /* 0x00016180ff2a77ac */ /* 0x000e680008000800 */
[----:B------:R-:W1:Y:S01]  /*5960*/  LDC.64 R40, c[0x0][0x8a8] ;  /* 0x00022a00ff287b82 */ /* 0x000e620000000a00 */
[----:B------:R-:W1:Y:S01]  /*5970*/  LDCU UR39, c[0x0][0xb30] ;  /* 0x00016600ff2777ac */ /* 0x000e620008000800 */
[----:B------:R-:W1:Y:S01]  /*5980*/  LDCU.64 UR54, c[0x0][0x888] ;  /* 0x00011100ff3677ac */ /* 0x000e620008000a00 */
[----:B------:R-:W1:Y:S01]  /*5990*/  LDCU.64 UR40, c[0x0][0xb28] ;  /* 0x00016500ff2877ac */ /* 0x000e620008000a00 */
[----:B------:R-:W1:Y:S01]  /*59a0*/  LDCU.128 UR56, c[0x0][0xb10] ;  /* 0x00016200ff3877ac */ /* 0x000e620008000c00 */
[----:B------:R-:W1:Y:S01]  /*59b0*/  LDCU UR53, c[0x0][0x374] ;  /* 0x00006e80ff3577ac */ /* 0x000e620008000800 */
[----:B------:R-:W-:Y:S01]  /*59c0*/  UMOV UR52, URZ ;  /* 0x000000ff00347c82 */ /* 0x000fe20008000000 */
[----:B------:R-:W-:Y:S01]  /*59d0*/  UMOV UR46, URZ ;  /* 0x000000ff002e7c82 */ /* 0x000fe20008000000 */
[----:B---3--:R-:W-:Y:S01]  /*59e0*/  IMAD.IADD R23, R0, 0x1, R23 ;  /* 0x0000000100177824 */ /* 0x008fe200078e0217 */
[----:B--2---:R-:W-:-:S07]  /*59f0*/  P2R R0, PR, RZ, 0x1 ;  /* 0x00000001ff007803 */ /* 0x004fce0000000000 */
.L_x_142:
[----:B------:R-:W-:Y:S02]  /*5a00*/  LEA R3, R56, UR43, 0x3 ;  /* 0x0000002b38037c11 */ /* 0x000fe4000f8e18ff */
[----:B------:R-:W-:Y:S02]  /*5a10*/  SHF.L.U32 R0, R58, 0x1f, RZ ;  /* 0x0000001f3a007819 */ /* 0x000fe400000006ff */
[----:B-1----:R-:W-:Y:S02]  /*5a20*/  LEA R4, R56, UR43, 0x4 ;  /* 0x0000002b38047c11 */ /* 0x002fe4000f8e20ff */
[----:B------:R-:W2:Y:S02]  /*5a30*/  SYNCS.PHASECHK.TRANS64.TRYWAIT P0, [R3+URZ+0x70], R0 ;  /* 0x00007000030075a7 */ /* 0x000ea400080011ff */
[----:B--2---:R-:W-:Y:S05]  /*5a40*/  @!P0 BRA `(.L_x_99) ;  /* 0x0000003c00748947 */ /* 0x004fea0003800000 */
.L_x_189:
[----:B------:R-:W3:Y:S01]  /*5a50*/  LDS.128 R4, [R4+0x100] ;  /* 0x0001000004047984 */ /* 0x000ee20000000c00 */
[----:B------:R-:W-:Y:S01]  /*5a60*/  UISETP.GE.AND UP0, UPT, UR45, 0x1, UPT ;  /* 0x000000012d00788c */ /* 0x000fe2000bf06270 */
[----:B------:R-:W-:Y:S01]  /*5a70*/  @!PT LDS RZ, [RZ] ;  /* 0x00000000fffff984 */ /* 0x000fe20000000800 */
[----:B------:R-:W-:Y:S01]  /*5a80*/  @!PT LDS RZ, [RZ] ;  /* 0x00000000fffff984 */ /* 0x000fe20000000800 */
[----:B------:R-:W-:Y:S01]  /*5a90*/  @!PT LDS RZ, [RZ] ;  /* 0x00000000fffff984 */ /* 0x000fe20000000800 */
[----:B------:R-:W-:Y:S01]  /*5aa0*/  @!PT LDS RZ, [RZ] ;  /* 0x00000000fffff984 */ /* 0x000fe20000000800 */
[----:B------:R1:W-:Y:S06]  /*5ab0*/  MEMBAR.ALL.CTA ;  /* 0x0000000000007992 */ /* 0x0003ec0000008000 */
[----:B-1----:R-:W1:Y:S01]  /*5ac0*/  FENCE.VIEW.ASYNC.S ;  /* 0x00000000000073c6 */ /* 0x002e620000000000 */
[----:B---3--:R-:W-:Y:S11]  /*5ad0*/  LOP3.LUT P0, RZ, R6, 0x1, RZ, 0xc0, !PT ;  /* 0x0000000106ff7812 */ /* 0x008ff6000780c0ff */
[----:B------:R-:W-:Y:S02]  /*5ae0*/  @!UPT UIADD3 URZ, UPT, UPT, URZ, URZ, URZ ;  /* 0x000000fffffff290 */ /* 0x000fe4000fffe0ff */
[----:B-1----:R-:W-:Y:S01]  /*5af0*/  VOTEU.ANY UP1, P0 ;  /* 0x0000000000ff7886 */ /* 0x002fe20000020100 */
[----:B------:R-:W-:Y:S01]  /*5b00*/  PLOP3.LUT P0, PT, PT, PT, UP1, 0x80, 0x8 ;  /* 0x000000000008781c */ /* 0x000fe20003f0f018 */
[----:B------:R-:W-:Y:S11]  /*5b10*/  UP2UR UR62, UPR, URZ, 0x2 ;  /* 0x00000002ff3e7883 */ /* 0x000ff60008000000 */
[----:B------:R-:W-:Y:S01]  /*5b20*/  @!UPT UIADD3 URZ, UPT, UPT, URZ, URZ, URZ ;  /* 0x000000fffffff290 */ /* 0x000fe2000fffe0ff */
[----:B--2---:R-:W-:Y:S02]  /*5b30*/  @P0 SHF.R.U32.HI R0, RZ, 0x10, R5 ;  /* 0x00000010ff000819 */ /* 0x004fe40000011605 */
        /* <DEDUP_REMOVED lines=12> */
[----:B------:R-:W2:Y:S01]  /*5c00*/  LDCU UR12, c[0x0][0xb20] ;  /* 0x00016400ff0c77ac */ /* 0x000ea20008000800 */
[----:B------:R-:W-:Y:S02]  /*5c10*/  UIMAD.WIDE.U32 UR4, UR53, UR59, URZ ;  /* 0x0000003b350472a5 */ /* 0x000fe4000f8e00ff */
[----:B------:R-:W-:Y:S02]  /*5c20*/  UIMAD.WIDE.U32 UR6, UR60, UR56, URZ ;  /* 0x000000383c0672a5 */ /* 0x000fe4000f8e00ff */
[----:B------:R-:W-:Y:S02]  /*5c30*/  UISETP.NE.AND UP0, UPT, UR58, 0x1, UPT ;  /* 0x000000013a00788c */ /* 0x000fe4000bf05270 */
[----:B------:R-:W-:Y:S02]  /*5c40*/  UIMAD.WIDE.U32 UR8, UR37, UR59, URZ ;  /* 0x0000003b250872a5 */ /* 0x000fe4000f8e00ff */
[----:B------:R-:W-:Y:S02]  /*5c50*/  UIMAD.WIDE.U32 UR10, UR38, UR56, URZ ;  /* 0x00000038260a72a5 */ /* 0x000fe4000f8e00ff */
[----:B------:R-:W-:Y:S02]  /*5c60*/  UISETP.NE.AND UP1, UPT, UR42, 0x1, UPT ;  /* 0x000000012a00788c */ /* 0x000fe4000bf25270 */
[----:B------:R-:W-:Y:S01]  /*5c70*/  UISETP.NE.AND UP2, UPT, UR45, 0x1, UPT ;  /* 0x000000012d00788c */ /* 0x000fe2000bf45270 */
[----:B------:R-:W-:Y:S02]  /*5c80*/  UMOV UR4, UR5 ;  /* 0x0000000500047c82 */ /* 0x000fe40008000000 */
[----:B--2---:R-:W-:Y:S03]  /*5c90*/  USHF.R.U32.HI UR5, URZ, UR12, UR4 ;  /* 0x0000000cff057299 */ /* 0x004fe60008011604 */
[----:B------:R-:W-:Y:S02]  /*5ca0*/  UMOV UR4, UR7 ;  /* 0x0000000700047c82 */ /* 0x000fe40008000000 */
[----:B------:R-:W-:Y:S02]  /*5cb0*/  USHF.R.U32.HI UR7, URZ, UR57, UR4 ;  /* 0x00000039ff077299 */ /* 0x000fe40008011604 */
[----:B------:R-:W-:Y:S02]  /*5cc0*/  USEL UR4, UR53, UR5, !UP0 ;  /* 0x0000000535047287 */ /* 0x000fe4000c000000 */
[----:B------:R-:W-:Y:S01]  /*5cd0*/  USEL UR7, UR60, UR7, !UP1 ;  /* 0x000000073c077287 */ /* 0x000fe2000c800000 */
[----:B------:R-:W-:Y:S01]  /*5ce0*/  UMOV UR5, UR9 ;  /* 0x0000000900057c82 */ /* 0x000fe20008000000 */
[----:B------:R-:W-:Y:S02]  /*5cf0*/  UIMAD.WIDE.U32 UR8, UR4, UR40, URZ ;  /* 0x00000028040872a5 */ /* 0x000fe4000f8e00ff */
[----:B------:R-:W-:Y:S03]  /*5d00*/  USHF.R.U32.HI UR6, URZ, UR12, UR5 ;  /* 0x0000000cff067299 */ /* 0x000fe60008011605 */
[----:B------:R-:W-:Y:S01]  /*5d10*/  UMOV UR5, UR11 ;  /* 0x0000000b00057c82 */ /* 0x000fe20008000000 */
[----:B------:R-:W-:Y:S02]  /*5d20*/  UIMAD.WIDE.U32 UR10, UR7, UR40, URZ ;  /* 0x00000028070a72a5 */ /* 0x000fe4000f8e00ff */
[----:B------:R-:W-:Y:S02]  /*5d30*/  USHF.R.U32.HI UR12, URZ, UR57, UR5 ;  /* 0x00000039ff0c7299 */ /* 0x000fe40008011605 */
[----:B------:R-:W-:Y:S01]  /*5d40*/  USEL UR6, UR37, UR6, !UP0 ;  /* 0x0000000625067287 */ /* 0x000fe2000c000000 */
[----:B------:R-:W-:Y:S02]  /*5d50*/  UMOV UR5, UR9 ;  /* 0x0000000900057c82 */ /* 0x000fe40008000000 */
[----:B------:R-:W-:Y:S01]  /*5d60*/  UMOV UR10, UR11 ;  /* 0x0000000b000a7c82 */ /* 0x000fe20008000000 */
[----:B------:R-:W-:Y:S02]  /*5d70*/  @UP2 USHF.R.U32.HI UR4, URZ, UR41, UR5 ;  /* 0x00000029ff042299 */ /* 0x000fe40008011605 */
[----:B------:R-:W-:Y:S02]  /*5d80*/  @UP2 USHF.R.U32.HI UR7, URZ, UR41, UR10 ;  /* 0x00000029ff072299 */ /* 0x000fe4000801160a */
[----:B------:R-:W-:Y:S02]  /*5d90*/  UIMAD UR4, UR45, UR4, URZ ;  /* 0x000000042d0472a4 */ /* 0x000fe4000f8e02ff */
        /* <DEDUP_REMOVED lines=8> */
[----:B------:R-:W-:Y:S02]  /*5e20*/  USEL UR11, UR6, UR4, !UP2 ;  /* 0x00000004060b7287 */ /* 0x000fe4000d000000 */
[----:B------:R-:W-:Y:S02]  /*5e30*/  UIADD3 UR8, UPT, UPT, -UR5, URZ, URZ ;  /* 0x000000ff05087290 */ /* 0x000fe4000fffe1ff */
[----:B------:R-:W-:Y:S01]  /*5e40*/  UIADD3 UR10, UPT, UPT, -UR11, URZ, URZ ;  /* 0x000000ff0b0a7290 */ /* 0x000fe2000fffe1ff */
[----:B------:R-:W-:Y:S01]  /*5e50*/  @!UP0 UMOV UR4, UR9 ;  /* 0x0000000900048c82 */ /* 0x000fe20008000000 */
[----:B------:R-:W-:Y:S02]  /*5e60*/  UIADD3 UR9, UPT, UPT, -UR6, URZ, URZ ;  /* 0x000000ff06097290 */ /* 0x000fe4000fffe1ff */
[----:B------:R-:W-:Y:S02]  /*5e70*/  @!UP0 USHF.R.U32.HI UR4, URZ, UR41, UR4 ;  /* 0x00000029ff048299 */ /* 0x000fe40008011604 */
[----:B------:R-:W-:Y:S02]  /*5e80*/  UIMAD UR10, UR45, UR10, UR6 ;  /* 0x0000000a2d0a72a4 */ /* 0x000fe4000f8e0206 */
[----:B------:R-:W-:Y:S04]  /*5e90*/  @!UP0 USEL UR4, UR5, UR4, !UP2 ;  /* 0x0000000405048287 */ /* 0x000fe8000d000000 */
[----:B------:R-:W-:Y:S02]  /*5ea0*/  @!UP0 UIMAD UR10, UR7, UR10, UR4 ;  /* 0x0000000a070a82a4 */ /* 0x000fe4000f8e0204 */
[----:B------:R-:W-:Y:S02]  /*5eb0*/  @!UP0 UIADD3 UR11, UPT, UPT, UR11, -UR4, URZ ;  /* 0x800000040b0b8290 */ /* 0x000fe4000fffe0ff */
[----:B------:R-:W-:Y:S02]  /*5ec0*/  UIMAD UR7, UR42, UR8, UR38 ;  /* 0x000000082a0772a4 */ /* 0x000fe4000f8e0226 */
[----:B------:R-:W-:Y:S02]  /*5ed0*/  @!UP0 UIMAD UR6, UR11, UR45, UR5 ;  /* 0x0000002d0b0682a4 */ /* 0x000fe4000f8e0205 */
[----:B------:R-:W-:Y:S01]  /*5ee0*/  UIMAD UR4, UR58, UR9, UR37 ;  /* 0x000000093a0472a4 */ /* 0x000fe2000f8e0225 */
[----:B------:R-:W-:Y:S02]  /*5ef0*/  @!UP0 UMOV UR5, UR10 ;  /* 0x0000000a00058c82 */ /* 0x000fe40008000000 */
[----:B------:R-:W-:Y:S02]  /*5f00*/  UIMAD UR38, UR5, UR42, UR7 ;  /* 0x0000002a052672a4 */ /* 0x000fe4000f8e0207 */
[----:B------:R-:W-:Y:S11]  /*5f10*/  UIMAD UR37, UR6, UR58, UR4 ;  /* 0x0000003a062572a4 */ /* 0x000ff6000f8e0204 */
[----:B------:R-:W-:Y:S01]  /*5f20*/  @!UPT UIADD3 URZ, UPT, UPT, URZ, URZ, URZ ;  /* 0x000000fffffff290 */ /* 0x000fe2000fffe0ff */
.L_x_100:
[----:B------:R-:W-:Y:S01]  /*5f30*/  UISETP.NE.AND UP0, UPT, UR39, 0x1, UPT ;  /* 0x000000012700788c */ /* 0x000fe2000bf05270 */
[----:B------:R-:W-:Y:S01]  /*5f40*/  LOP3.LUT P0, RZ, R53, 0x90, RZ, 0xc0, !PT ;  /* 0x0000009035ff7812 */ /* 0x000fe2000780c0ff */
[----:B------:R-:W-:Y:S01]  /*5f50*/  USHF.L.U32 UR50, UR28, 0x6, URZ ;  /* 0x000000061c327899 */ /* 0x000fe200080006ff */
[----:B------:R-:W-:Y:S01]  /*5f60*/  BSSY.RECONVERGENT B6, `(.L_x_101) ;  /* 0x0000034000067945 */ /* 0x000fe20003800200 */
[----:B------:R-:W-:Y:S01]  /*5f70*/  USHF.L.U32 UR49, UR20, 0x7, URZ ;  /* 0x0000000714317899 */ /* 0x000fe200080006ff */
[----:B------:R-:W-:Y:S06]  /*5f80*/  IADD3 R56, PT, PT, R56, 0x1, RZ ;  /* 0x0000000138387810 */ /* 0x000fec0007ffe0ff */
[----:B------:R-:W2:Y:S01]  /*5f90*/  @!UP0 LDCU.128 UR12, c[0x0][0xb10] ;  /* 0x00016200ff0c87ac */ /* 0x000ea20008000c00 */
[----:B------:R-:W3:Y:S01]  /*5fa0*/  @!UP0 LDCU UR5, c[0x0][0xb0c] ;  /* 0x00016180ff0587ac */ /* 0x000ee20008000800 */
[----:B------:R-:W4:Y:S01]  /*5fb0*/  @!UP0 LDCU UR10, c[0x0][0xb20] ;  /* 0x00016400ff0a87ac */ /* 0x000f220008000800 */
[----:B--2---:R-:W-:Y:S02]  /*5fc0*/  UIMAD.WIDE.U32 UR8, UR38, UR12, URZ ;  /* 0x0000000c260872a5 */ /* 0x004fe4000f8e00ff */
[----:B------:R-:W-:Y:S02]  /*5fd0*/  UIMAD.WIDE.U32 UR6, UR37, UR15, URZ ;  /* 0x0000000f250672a5 */ /* 0x000fe4000f8e00ff */
[----:B------:R-:W-:Y:S03]  /*5fe0*/  @!UP0 UISETP.NE.AND UP1, UPT, UR14, 0x1, UPT ;  /* 0x000000010e00888c */ /* 0x000fe6000bf25270 */
[----:B------:R-:W-:Y:S01]  /*5ff0*/  @!UP0 UMOV UR4, UR9 ;  /* 0x0000000900048c82 */ /* 0x000fe20008000000 */
[----:B---3--:R-:W-:Y:S02]  /*6000*/  @!UP0 UISETP.NE.AND UP2, UPT, UR5, 0x1, UPT ;  /* 0x000000010500888c */ /* 0x008fe4000bf45270 */
[----:B------:R-:W-:Y:S01]  /*6010*/  @!UP0 USHF.R.U32.HI UR4, URZ, UR13, UR4 ;  /* 0x0000000dff048299 */ /* 0x000fe20008011604 */
[----:B------:R-:W-:Y:S02]  /*6020*/  @!UP0 UMOV UR6, UR7 ;  /* 0x0000000700068c82 */ /* 0x000fe40008000000 */
[----:B----4-:R-:W-:Y:S02]  /*6030*/  @!UP0 USHF.R.U32.HI UR6, URZ, UR10, UR6 ;  /* 0x0000000aff068299 */ /* 0x010fe40008011606 */
[----:B------:R-:W-:Y:S02]  /*6040*/  @!UP0 USEL UR7, UR38, UR4, !UP2 ;  /* 0x0000000426078287 */ /* 0x000fe4000d000000 */
[----:B------:R-:W-:Y:S04]  /*6050*/  @!UP0 USEL UR6, UR37, UR6, !UP1 ;  /* 0x0000000625068287 */ /* 0x000fe8000c800000 */
[----:B------:R-:W-:Y:S02]  /*6060*/  @!UP0 UIADD3 UR4, UPT, UPT, -UR7, UR6, URZ ;  /* 0x0000000607048290 */ /* 0x000fe4000fffe1ff */
[----:B------:R-:W-:Y:S02]  /*6070*/  @!UP0 UIADD3 UR6, UPT, UPT, UR7, -UR6, URZ ;  /* 0x8000000607068290 */ /* 0x000fe4000fffe0ff */
[----:B------:R-:W-:Y:S02]  /*6080*/  @!UP0 UIMAD UR38, UR4, UR5, UR38 ;  /* 0x00000005042682a4 */ /* 0x000fe4000f8e0226 */
[----:B------:R-:W-:Y:S01]  /*6090*/  @!UP0 UIMAD UR37, UR6, UR14, UR37 ;  /* 0x0000000e062582a4 */ /* 0x000fe2000f8e0225 */
[----:B------:R-:W-:Y:S11]  /*60a0*/  @!P0 BRA `(.L_x_102) ;  /* 0x00000000007c8947 */ /* 0x000ff60003800000 */
[----:B------:R-:W2:Y:S01]  /*60b0*/  LDCU.64 UR8, c[0x4][0x80] ;  /* 0x01001000ff0877ac */ /* 0x000ea20008000a00 */
[----:B------:R-:W-:Y:S01]  /*60c0*/  MOV R2, 0x0 ;  /* 0x0000000000027802 */ /* 0x000fe20000000f00 */
[----:B------:R-:W-:Y:S02]  /*60d0*/  HFMA2 R12, -RZ, RZ, 0, 5.9604644775390625e-08 ;  /* 0x00000001ff0c7431 */ /* 0x000fe400000001ff */
[----:B------:R-:W-:Y:S01]  /*60e0*/  IMAD.MOV.U32 R8, RZ, RZ, 0x70 ;  /* 0x00000070ff087424 */ /* 0x000fe200078e00ff */
[----:B------:R3:W4:Y:S01]  /*60f0*/  LDC.64 R14, c[0x4][R2] ;  /* 0x01000000020e7b82 */ /* 0x0007220000000a00 */
[----:B------:R-:W1:Y:S01]  /*6100*/  LDCU.64 UR6, c[0x4][0x88] ;  /* 0x01001100ff0677ac */ /* 0x000e620008000a00 */
[----:B------:R-:W-:Y:S01]  /*6110*/  IMAD.MOV.U32 R13, RZ, RZ, RZ ;  /* 0x000000ffff0d7224 */ /* 0x000fe200078e00ff */
[----:B------:R-:W1:Y:S01]  /*6120*/  LDCU.64 UR4, c[0x4][0x8] ;  /* 0x01000100ff0477ac */ /* 0x000e620008000a00 */
[----:B--2---:R-:W-:Y:S01]  /*6130*/  MOV R5, UR9 ;  /* 0x0000000900057c02 */ /* 0x004fe20008000f00 */
[----:B------:R-:W-:Y:S01]  /*6140*/  IMAD.U32 R4, RZ, RZ, UR8 ;  /* 0x00000008ff047e24 */ /* 0x000fe2000f8e00ff */
[----:B-1----:R-:W-:Y:S01]  /*6150*/  MOV R7, UR7 ;  /* 0x0000000700077c02 */ /* 0x002fe20008000f00 */
[----:B------:R-:W-:Y:S01]  /*6160*/  IMAD.U32 R6, RZ, RZ, UR6 ;  /* 0x00000006ff067e24 */ /* 0x000fe2000f8e00ff */
[----:B------:R-:W-:Y:S01]  /*6170*/  MOV R11, UR5 ;  /* 0x00000005000b7c02 */ /* 0x000fe20008000f00 */
[----:B------:R-:W-:Y:S02]  /*6180*/  IMAD.U32 R10, RZ, RZ, UR4 ;  /* 0x00000004ff0a7e24 */ /* 0x000fe4000f8e00ff */
[----:B------:R-:W-:Y:S07]  /*6190*/  LEPC R20, `(.L_x_103) ;  /* 0x000000001014794e */ /* 0x000fee0000000000 */
[----:B---345:R-:W-:Y:S05]  /*61a0*/  CALL.ABS.NOINC R14 ;  /* 0x000000000e007343 */ /* 0x038fea0003c00000 */
.L_x_103:
[----:B------:R-:W1:Y:S01]  /*61b0*/  LDCU.64 UR8, c[0x4][0x80] ;  /* 0x01001000ff0877ac */ /* 0x000e620008000a00 */
[----:B------:R-:W2:Y:S01]  /*61c0*/  LDC.64 R2, c[0x4][R2] ;  /* 0x0100000002027b82 */ /* 0x000ea20000000a00 */
[----:B------:R-:W-:Y:S02]  /*61d0*/  HFMA2 R12, -RZ, RZ, 0, 5.9604644775390625e-08 ;  /* 0x00000001ff0c7431 */ /* 0x000fe400000001ff */
[----:B------:R-:W-:Y:S02]  /*61e0*/  IMAD.MOV.U32 R8, RZ, RZ, 0x70 ;  /* 0x00000070ff087424 */ /* 0x000fe400078e00ff */
[----:B------:R-:W-:Y:S01]  /*61f0*/  IMAD.MOV.U32 R13, RZ, RZ, RZ ;  /* 0x000000ffff0d7224 */ /* 0x000fe200078e00ff */
[----:B------:R-:W3:Y:S01]  /*6200*/  LDCU.64 UR6, c[0x4][0x88] ;  /* 0x01001100ff0677ac */ /* 0x000ee20008000a00 */
[----:B------:R-:W4:Y:S01]  /*6210*/  LDCU.64 UR4, c[0x4][0x8] ;  /* 0x01000100ff0477ac */ /* 0x000f220008000a00 */
[----:B-1----:R-:W-:Y:S02]  /*6220*/  MOV R4, UR8 ;  /* 0x0000000800047c02 */ /* 0x002fe40008000f00 */
[----:B------:R-:W-:Y:S02]  /*6230*/  MOV R5, UR9 ;  /* 0x0000000900057c02 */ /* 0x000fe40008000f00 */
[----:B---3--:R-:W-:Y:S01]  /*6240*/  MOV R7, UR7 ;  /* 0x0000000700077c02 */ /* 0x008fe20008000f00 */
[----:B------:R-:W-:Y:S01]  /*6250*/  IMAD.U32 R6, RZ, RZ, UR6 ;  /* 0x00000006ff067e24 */ /* 0x000fe2000f8e00ff */
[----:B----4-:R-:W-:Y:S01]  /*6260*/  MOV R11, UR5 ;  /* 0x00000005000b7c02 */ /* 0x010fe20008000f00 */
[----:B------:R-:W-:Y:S02]  /*6270*/  IMAD.U32 R10, RZ, RZ, UR4 ;  /* 0x00000004ff0a7e24 */ /* 0x000fe4000f8e00ff */
[----:B------:R-:W-:Y:S07]  /*6280*/  LEPC R20, `(.L_x_102) ;  /* 0x000000001014794e */ /* 0x000fee0000000000 */
[----:B--2---:R-:W-:Y:S05]  /*6290*/  CALL.ABS.NOINC R2 ;  /* 0x0000000002007343 */ /* 0x004fea0003c00000 */
.L_x_102:
[----:B------:R-:W-:Y:S05]  /*62a0*/  BSYNC.RECONVERGENT B6 ;  /* 0x0000000000067941 */ /* 0x000fea0003800200 */
.L_x_101:
[----:B------:R-:W-:Y:S02]  /*62b0*/  ISETP.NE.U32.AND P0, PT, RZ, UR54, PT ;  /* 0x00000036ff007c0c */ /* 0x000fe4000bf05070 */
[C---:B------:R-:W-:Y:S02]  /*62c0*/  ISETP.NE.U32.AND P1, PT, R46.reuse, RZ, PT ;  /* 0x000000ff2e00720c */ /* 0x040fe40003f25070 */
[----:B------:R-:W-:Y:S02]  /*62d0*/  ISETP.NE.U32.AND P4, PT, R46, RZ, PT ;  /* 0x000000ff2e00720c */ /* 0x000fe40003f85070 */
[----:B------:R-:W-:Y:S02]  /*62e0*/  ISETP.NE.AND.EX P0, PT, RZ, UR55, PT, P0 ;  /* 0x00000037ff007c0c */ /* 0x000fe4000bf05300 */
[C---:B------:R-:W-:Y:S02]  /*62f0*/  ISETP.NE.AND.EX P1, PT, R47.reuse, RZ, PT, P1 ;  /* 0x000000ff2f00720c */ /* 0x040fe40003f25310 */
[----:B------:R-:W-:Y:S02]  /*6300*/  ISETP.NE.AND.EX P4, PT, R47, RZ, P0, P4 ;  /* 0x000000ff2f00720c */ /* 0x000fe40000785340 */
[----:B------:R-:W-:Y:S02]  /*6310*/  ISETP.NE.U32.AND P5, PT, R42, RZ, PT ;  /* 0x000000ff2a00720c */ /* 0x000fe40003fa5070 */
[----:B------:R-:W-:Y:S02]  /*6320*/  ISETP.NE.U32.AND P3, PT, RZ, UR54, PT ;  /* 0x00000036ff007c0c */ /* 0x000fe4000bf65070 */
[----:B------:R-:W-:Y:S02]  /*6330*/  PLOP3.LUT P2, PT, PT, PT, PT, 0x8, 0x80 ;  /* 0x000000000080781c */ /* 0x000fe40003f4e170 */
[----:B------:R-:W-:Y:S02]  /*6340*/  ISETP.NE.AND.EX P5, PT, R43, RZ, PT, P5 ;  /* 0x000000ff2b00720c */ /* 0x000fe40003fa5350 */
[----:B------:R-:W-:Y:S03]  /*6350*/  ISETP.NE.AND.EX P3, PT, RZ, UR55, PT, P3 ;  /* 0x00000037ff007c0c */ /* 0x000fe6000bf65330 */
[----:B------:R-:W-:Y:S01]  /*6360*/  @!P4 PLOP3.LUT P2, PT, P1, PT, PT, 0x80, 0x8 ;  /* 0x000000000008c81c */ /* 0x000fe20000f4f070 */
[----:B------:R-:W-:Y:S01]  /*6370*/  @!UPT UIADD3 URZ, UPT, UPT, URZ, URZ, URZ ;  /* 0x000000fffffff290 */ /* 0x000fe2000fffe0ff */
[----:B------:R-:W-:Y:S11]  /*6380*/  @!P1 BRA `(.L_x_104) ;  /* 0x0000000000309947 */ /* 0x000ff60003800000 */
[----:B------:R-:W-:Y:S01]  /*6390*/  ISETP.NE.U32.AND P0, PT, R44, RZ, PT ;  /* 0x000000ff2c00720c */ /* 0x000fe20003f05070 */
[----:B------:R-:W2:Y:S01]  /*63a0*/  LDCU.64 UR4, c[0x0][0x358] ;  /* 0x00006b00ff0477ac */ /* 0x000ea20008000a00 */
[----:B------:R-:W-:Y:S02]  /*63b0*/  IMAD.MOV.U32 R50, RZ, RZ, 0x1 ;  /* 0x00000001ff327424 */ /* 0x000fe400078e00ff */
[----:B------:R-:W-:Y:S11]  /*63c0*/  ISETP.NE.AND.EX P0, PT, R45, RZ, PT, P0 ;  /* 0x000000ff2d00720c */ /* 0x000ff60003f05300 */
[----:B------:R-:W-:Y:S02]  /*63d0*/  @!UPT UIADD3 URZ, UPT, UPT, URZ, URZ, URZ ;  /* 0x000000fffffff290 */ /* 0x000fe4000fffe0ff */
[----:B------:R-:W3:Y:S01]  /*63e0*/  @P0 LDC.64 R2, c[0x0][0x888] ;  /* 0x00022200ff020b82 */ /* 0x000ee20000000a00 */
[----:B-1----:R-:W-:Y:S04]  /*63f0*/  @P0 IMAD R0, R46, UR36, RZ ;  /* 0x000000242e000c24 */ /* 0x002fe8000f8e02ff */
[----:B---3--:R-:W-:Y:S04]  /*6400*/  @P0 IMAD.WIDE R2, R0, 0x4, R2 ;  /* 0x0000000400020825 */ /* 0x008fe800078e0202 */
[----:B------:R-:W-:Y:S01]  /*6410*/  HFMA2 R0, -RZ, RZ, 0, 5.9604644775390625e-08 ;  /* 0x00000001ff007431 */ /* 0x000fe200000001ff */
[----:B--2--5:R2:W5:Y:S04]  /*6420*/  @P0 LDG.E R27, desc[UR4][R2.64] ;  /* 0x00000004021b0981 */ /* 0x024568000c1e1900 */
[----:B------:R-:W-:Y:S01]  /*6430*/  @!P0 PRMT R50, R0, 0x7610, R50 ;  /* 0x0000761000328816 */ /* 0x000fe20000000032 */
[----:B--2---:R-:W3:Y:S06]  /*6440*/  @!P0 LDC R27, c[0x0][0x880] ;  /* 0x00022000ff1b8b82 */ /* 0x004eec0000000800 */
.L_x_104:
[----:B------:R-:W-:Y:S05]  /*6450*/  @!P5 BRA `(.L_x_105) ;  /* 0x000000000024d947 */ /* 0x000fea0003800000 */
[----:B------:R-:W-:Y:S01]  /*6460*/  ISETP.NE.U32.AND P0, PT, R40, RZ, PT ;  /* 0x000000ff2800720c */ /* 0x000fe20003f05070 */
[----:B------:R-:W2:Y:S03]  /*6470*/  LDCU.64 UR4, c[0x0][0x358] ;  /* 0x00006b00ff0477ac */ /* 0x000ea60008000a00 */
[----:B------:R-:W-:Y:S11]  /*6480*/  ISETP.NE.AND.EX P0, PT, R41, RZ, PT, P0 ;  /* 0x000000ff2900720c */ /* 0x000ff60003f05300 */
[----:B------:R-:W-:Y:S02]  /*6490*/  @!UPT UIADD3 URZ, UPT, UPT, URZ, URZ, URZ ;  /* 0x000000fffffff290 */ /* 0x000fe4000fffe0ff */
[----:B------:R-:W4:Y:S01]  /*64a0*/  @P0 LDC.64 R2, c[0x0][0x8a8] ;  /* 0x00022a00ff020b82 */ /* 0x000f220000000a00 */
[----:B-1----:R-:W-:Y:S04]  /*64b0*/  @P0 IMAD R0, R42, UR36, RZ ;  /* 0x000000242a000c24 */ /* 0x002fe8000f8e02ff */
[----:B----4-:R-:W-:Y:S05]  /*64c0*/  @P0 IMAD.WIDE R2, R0, 0x4, R2 ;  /* 0x0000000400020825 */ /* 0x010fea00078e0202 */
[----:B--2--5:R2:W5:Y:S02]  /*64d0*/  @P0 LDG.E R24, desc[UR4][R2.64] ;  /* 0x0000000402180981 */ /* 0x024564000c1e1900 */
[----:B--2---:R-:W4:Y:S02]  /*64e0*/  @!P0 LDC R24, c[0x0][0x8a0] ;  /* 0x00022800ff188b82 */ /* 0x004f240000000800 */
.L_x_105:
[----:B---3-5:R-:W-:Y:S01]  /*64f0*/  FSETP.NEU.AND P0, PT, R27, RZ, PT ;  /* 0x000000ff1b00720b */ /* 0x028fe20003f0d000 */
[----:B------:R-:W-:Y:S01]  /*6500*/  IMAD.SHL.U32 R57, R48, 0x2, RZ ;  /* 0x0000000230397824 */ /* 0x000fe200078e00ff */
[----:B------:R-:W-:Y:S01]  /*6510*/  SEL R3, RZ, 0xffffffff, P3 ;  /* 0xffffffffff037807 */ /* 0x000fe20001800000 */
[----:B------:R-:W-:Y:S01]  /*6520*/  BSSY B1, `(.L_x_106) ;  /* 0x0000033000017945 */ /* 0x000fe20003800000 */
[----:B------:R-:W-:Y:S01]  /*6530*/  @!P4 LOP3.LUT P3, RZ, R50, 0xff, RZ, 0xc0, !PT ;  /* 0x000000ff32ffc812 */ /* 0x000fe2000786c0ff */
[----:B------:R-:W-:Y:S01]  /*6540*/  IMAD.MOV.U32 R64, RZ, RZ, 0x1 ;  /* 0x00000001ff407424 */ /* 0x000fe200078e00ff */
[----:B-1----:R-:W-:Y:S01]  /*6550*/  @!P4 SEL R0, RZ, 0xffffffff, P0 ;  /* 0xffffffffff00c807 */ /* 0x002fe20000000000 */
[----:B------:R-:W-:Y:S01]  /*6560*/  IMAD R25, R22, 0x40, R23 ;  /* 0x0000004016197824 */ /* 0x000fe200078e0217 */
[----:B------:R-:W-:Y:S01]  /*6570*/  LOP3.LUT R60, R60, 0x1, RZ, 0x3c, !PT ;  /* 0x000000013c3c7812 */ /* 0x000fe200078e3cff */
[----:B------:R-:W-:Y:S01]  /*6580*/  IMAD.MOV.U32 R26, RZ, RZ, RZ ;  /* 0x000000ffff1a7224 */ /* 0x000fe200078e00ff */
[----:B------:R-:W-:Y:S02]  /*6590*/  @P2 SEL R0, R3, R0, !P3 ;  /* 0x0000000003002207 */ /* 0x000fe40005800000 */
[----:B------:R-:W-:Y:S02]  /*65a0*/  CS2R R38, SRZ ;  /* 0x0000000000267805 */ /* 0x000fe4000001ff00 */
[----:B------:R-:W-:Y:S02]  /*65b0*/  LEA R54, R22, UR43, 0x3 ;  /* 0x0000002b16367c11 */ /* 0x000fe4000f8e18ff */
[----:B------:R-:W-:Y:S02]  /*65c0*/  CS2R R36, SRZ ;  /* 0x0000000000247805 */ /* 0x000fe4000001ff00 */
[----:B------:R-:W-:Y:S02]  /*65d0*/  @!P4 LOP3.LUT R0, R0, 0x1, RZ, 0xc0, !PT ;  /* 0x000000010000c812 */ /* 0x000fe400078ec0ff */
[----:B------:R-:W-:Y:S02]  /*65e0*/  CS2R R30, SRZ ;  /* 0x00000000001e7805 */ /* 0x000fe4000001ff00 */
[----:B------:R-:W-:Y:S02]  /*65f0*/  SEL R2, RZ, 0xffffffff, P0 ;  /* 0xffffffffff027807 */ /* 0x000fe40000000000 */
[----:B------:R-:W-:Y:S02]  /*6600*/  CS2R R28, SRZ ;  /* 0x00000000001c7805 */ /* 0x000fe4000001ff00 */
[----:B------:R-:W-:Y:S01]  /*6610*/  ISETP.NE.U32.OR P6, PT, R0, 0x1, P4 ;  /* 0x000000010000780c */ /* 0x000fe200027c5470 */
[----:B------:R-:W-:Y:S01]  /*6620*/  VIADD R63, R57, UR43 ;  /* 0x0000002b393f7c36 */ /* 0x000fe20008000000 */
[----:B------:R-:W-:Y:S02]  /*6630*/  LOP3.LUT P4, R55, R50, 0xff, RZ, 0xc0, !PT ;  /* 0x000000ff32377812 */ /* 0x000fe4000788c0ff */
[----:B------:R-:W-:Y:S02]  /*6640*/  P2R R62, PR, RZ, 0x40 ;  /* 0x00000040ff3e7803 */ /* 0x000fe40000000000 */
[----:B------:R-:W-:Y:S04]  /*6650*/  @P1 SEL R2, R3, R2, !P4 ;  /* 0x0000000203021207 */ /* 0x000fe80006000000 */
[----:B------:R-:W-:Y:S03]  /*6660*/  LOP3.LUT R2, R2, 0x1, RZ, 0xc0, !PT ;  /* 0x0000000102027812 */ /* 0x000fe600078ec0ff */
[----:B------:R-:W-:Y:S02]  /*6670*/  @P6 SHF.L.U32 R0, R60, 0x1f, RZ ;  /* 0x0000001f3c006819 */ /* 0x000fe400000006ff */
[----:B------:R-:W-:Y:S02]  /*6680*/  ISETP.NE.U32.AND P5, PT, R2, 0x1, PT ;  /* 0x000000010200780c */ /* 0x000fe40003fa5070 */
[----:B------:R1:W2:Y:S02]  /*6690*/  @P6 SYNCS.PHASECHK.TRANS64.TRYWAIT P3, [UR43+0x20], R0 ;  /* 0x00002000ff0065a7 */ /* 0x0002a4000806112b */
[----:B------:R-:W-:Y:S02]  /*66a0*/  P2R R65, PR, RZ, 0x20 ;  /* 0x00000020ff417803 */ /* 0x000fe40000000000 */
[----:B-1----:R-:W-:Y:S04]  /*66b0*/  SHF.L.U32 R0, R59, 0x1f, RZ ;  /* 0x0000001f3b007819 */ /* 0x002fe800000006ff */
[----:B------:R1:W3:Y:S01]  /*66c0*/  SYNCS.PHASECHK.TRANS64.TRYWAIT P2, [R54+URZ+0x90], R0 ;  /* 0x00009000360075a7 */ /* 0x0002e200080411ff */
[----:B--2---:R-:W-:Y:S01]  /*66d0*/  @P6 SEL R64, RZ, 0x1, !P3 ;  /* 0x00000001ff406807 */ /* 0x004fe20005800000 */
[----:B-1----:R-:W-:Y:S06]  /*66e0*/  @!P6 BRA `(.L_x_107) ;  /* 0x000000000058e947 */ /* 0x002fec0003800000 */
[----:B------:R-:W-:Y:S01]  /*66f0*/  VIADD R2, R63, 0x200 ;  /* 0x000002003f027836 */ /* 0x000fe20000000000 */
[----:B------:R-:W-:Y:S01]  /*6700*/  LOP3.LUT P6, RZ, R49, 0x40, RZ, 0xc0, !PT ;  /* 0x0000004031ff7812 */ /* 0x000fe200078cc0ff */
[----:B------:R-:W-:Y:S01]  /*6710*/  BSSY B0, `(.L_x_108) ;  /* 0x000000e000007945 */ /* 0x000fe20003800000 */
[----:B------:R-:W-:Y:S01]  /*6720*/  ISETP.NE.AND P1, PT, R64, RZ, PT ;  /* 0x000000ff4000720c */ /* 0x000fe20003f25270 */
[----:B------:R-:W-:Y:S01]  /*6730*/  @P5 VIADD R4, R63, 0x210 ;  /* 0x000002103f045836 */ /* 0x000fe20000000000 */
[----:B------:R-:W-:Y:S01]  /*6740*/  PLOP3.LUT P0, PT, PT, PT, PT, 0x8, 0x80 ;  /* 0x000000000080781c */ /* 0x000fe20003f0e170 */
[----:B------:R-:W-:Y:S01]  /*6750*/  IMAD.MOV.U32 R39, RZ, RZ, RZ ;  /* 0x000000ffff277224 */ /* 0x000fe200078e00ff */
[----:B------:R-:W-:Y:S02]  /*6760*/  @P5 PLOP3.LUT P0, PT, P6, PT, PT, 0x80, 0x8 ;  /* 0x000000000008581c */ /* 0x000fe4000370f070 */
[----:B------:R-:W-:Y:S02]  /*6770*/  CS2R R36, SRZ ;  /* 0x0000000000247805 */ /* 0x000fe4000001ff00 */
[----:B------:R-:W-:Y:S02]  /*6780*/  CS2R R30, SRZ ;  /* 0x00000000001e7805 */ /* 0x000fe4000001ff00 */
[----:B------:R-:W-:Y:S07]  /*6790*/  CS2R R28, SRZ ;  /* 0x00000000001c7805 */ /* 0x000fee000001ff00 */
[----:B------:R-:W-:Y:S01]  /*67a0*/  @P0 VIADD R4, R2, 0xfffffff0 ;  /* 0xfffffff002040836 */ /* 0x000fe20000000000 */
[----:B------:R-:W-:Y:S06]  /*67b0*/  @P1 BRA `(.L_x_109) ;  /* 0x00000000000c1947 */ /* 0x000fec0003800000 */
[----:B------:R-:W-:Y:S04]  /*67c0*/  SHF.L.U32 R3, R60, 0x1f, RZ ;  /* 0x0000001f3c037819 */ /* 0x000fe800000006ff */
[----:B------:R-:W1:Y:S02]  /*67d0*/  SYNCS.PHASECHK.TRANS64.TRYWAIT P0, [UR43+0x20], R3 ;  /* 0x00002003ff0075a7 */ /* 0x000e64000800112b */
[----:B-1----:R-:W-:Y:S05]  /*67e0*/  @!P0 BRA `(.L_x_110) ;  /* 0x0000003000208947 */ /* 0x002fea0003800000 */
.L_x_109:
[----:B------:R-:W-:Y:S05]  /*67f0*/  BSYNC B0 ;  /* 0x0000000000007941 */ /* 0x000fea0003800000 */
.L_x_108:
[----:B------:R-:W-:Y:S01]  /*6800*/  ISETP.NE.AND P0, PT, R65, RZ, PT ;  /* 0x000000ff4100720c */ /* 0x000fe20003f05270 */
[----:B------:R-:W-:Y:S11]  /*6810*/  HFMA2 R26, -RZ, RZ, 0, 5.9604644775390625e-08 ;  /* 0x00000001ff1a7431 */ /* 0x000ff600000001ff */
[----:B------:R-:W-:Y:S01]  /*6820*/  @!UPT UIADD3 URZ, UPT, UPT, URZ, URZ, URZ ;  /* 0x000000fffffff290 */ /* 0x000fe2000fffe0ff */
[----:B------:R2:W1:Y:S04]  /*6830*/  @P0 LDS.128 R36, [R4] ;  /* 0x0000000004240984 */ /* 0x0004680000000c00 */
[----:B------:R2:W1:Y:S02]  /*6840*/  @P0 LDS.128 R28, [R57+UR43+0x200] ;  /* 0x0002002b391c0984 */ /* 0x0004640008000c00 */
.L_x_107:
[----:B------:R-:W-:Y:S05]  /*6850*/  BSYNC B1 ;  /* 0x0000000000017941 */ /* 0x000fea0003800000 */
.L_x_106:
[----:B-1----:R-:W-:Y:S04]  /*6860*/  SHF.R.U32.HI R2, RZ, 0x15, R25 ;  /* 0x00000015ff027819 */ /* 0x002fe80000011619 */
[----:B------:R-:W-:Y:S01]  /*6870*/  LOP3.LUT P0, RZ, R2, 0x3, R51, 0x48, !PT ;  /* 0x0000000302ff7812 */ /* 0x000fe20007804833 */
[----:B------:R-:W-:Y:S01]  /*6880*/  @!UPT UIADD3 URZ, UPT, UPT, URZ, URZ, URZ ;  /* 0x000000fffffff290 */ /* 0x000fe2000fffe0ff */
[----:B---3--:R-:W-:Y:S11]  /*6890*/  @P2 BRA `(.L_x_111) ;  /* 0x0000000000082947 */ /* 0x008ff60003800000 */
[----:B------:R-:W1:Y:S02]  /*68a0*/  SYNCS.PHASECHK.TRANS64.TRYWAIT P1, [R54+URZ+0x90], R0 ;  /* 0x00009000360075a7 */ /* 0x000e6400080211ff */
[----:B-1----:R-:W-:Y:S05]  /*68b0*/  @!P1 BRA `(.L_x_112) ;  /* 0x0000003000049947 */ /* 0x002fea0003800000 */
.L_x_111:
[----:B------:R-:W-:Y:S05]  /*68c0*/  @!P0 BRA `(.L_x_113) ;  /* 0x0000000000408947 */ /* 0x000fea0003800000 */
[----:B------:R-:W3:Y:S01]  /*68d0*/  LDCU.64 UR8, c[0x4][0x70] ;  /* 0x01000e00ff0877ac */ /* 0x000ee20008000a00 */
[----:B------:R-:W-:Y:S01]  /*68e0*/  MOV R3, 0x0 ;  /* 0x0000000000037802 */ /* 0x000fe20000000f00 */
[----:B------:R-:W-:Y:S02]  /*68f0*/  HFMA2 R12, -RZ, RZ, 0, 5.9604644775390625e-08 ;  /* 0x00000001ff0c7431 */ /* 0x000fe400000001ff */
[----:B------:R-:W-:Y:S02]  /*6900*/  IMAD.MOV.U32 R8, RZ, RZ, 0x192 ;  /* 0x00000192ff087424 */ /* 0x000fe400078e00ff */
[----:B------:R-:W-:Y:S01]  /*6910*/  IMAD.MOV.U32 R13, RZ, RZ, RZ ;  /* 0x000000ffff0d7224 */ /* 0x000fe200078e00ff */
[----:B------:R-:W5:Y:S01]  /*6920*/  LDCU.64 UR6, c[0x4][0x78] ;  /* 0x01000f00ff0677ac */ /* 0x000f620008000a00 */
[----:B------:R-:W1:Y:S01]  /*6930*/  LDC.64 R2, c[0x4][R3] ;  /* 0x0100000003027b82 */ /* 0x000e620000000a00 */
[----:B------:R-:W4:Y:S01]  /*6940*/  LDCU.64 UR4, c[0x4][0x10] ;  /* 0x01000200ff0477ac */ /* 0x000f220008000a00 */
[----:B---3--:R-:W-:Y:S01]  /*6950*/  MOV R5, UR9 ;  /* 0x0000000900057c02 */ /* 0x008fe20008000f00 */
[----:B--2---:R-:W-:Y:S01]  /*6960*/  IMAD.U32 R4, RZ, RZ, UR8 ;  /* 0x00000008ff047e24 */ /* 0x004fe2000f8e00ff */
[----:B-----5:R-:W-:Y:S01]  /*6970*/  MOV R7, UR7 ;  /* 0x0000000700077c02 */ /* 0x020fe20008000f00 */
[----:B------:R-:W-:Y:S01]  /*6980*/  IMAD.U32 R6, RZ, RZ, UR6 ;  /* 0x00000006ff067e24 */ /* 0x000fe2000f8e00ff */
[----:B----4-:R-:W-:Y:S01]  /*6990*/  MOV R11, UR5 ;  /* 0x00000005000b7c02 */ /* 0x010fe20008000f00 */
[----:B------:R-:W-:Y:S02]  /*69a0*/  IMAD.U32 R10, RZ, RZ, UR4 ;  /* 0x00000004ff0a7e24 */ /* 0x000fe4000f8e00ff */
[----:B------:R-:W-:Y:S07]  /*69b0*/  LEPC R20, `(.L_x_113) ;  /* 0x000000001014794e */ /* 0x000fee0000000000 */
[----:B-1----:R-:W-:Y:S05]  /*69c0*/  CALL.ABS.NOINC R2 ;  /* 0x0000000002007343 */ /* 0x002fea0003c00000 */
.L_x_113:
[----:B------:R-:W-:Y:S05]  /*69d0*/  WARPSYNC.ALL ;  /* 0x0000000000007948 */ /* 0x000fea0003800000 */
[----:B------:R-:W-:Y:S01]  /*69e0*/  R2UR UR4, R25 ;  /* 0x00000000190472ca */ /* 0x000fe200000e0000 */
[--C-:B------:R-:W-:Y:S01]  /*69f0*/  HADD2.F32 R3, -RZ, R28.reuse.H0_H0 ;  /* 0x2000001cff037230 */ /* 0x100fe20000004100 */
[----:B------:R-:W-:Y:S01]  /*6a00*/  MOV R66, 0x10 ;  /* 0x0000001000427802 */ /* 0x000fe20000000f00 */
[--C-:B------:R-:W-:Y:S01]  /*6a10*/  HADD2.F32 R20, -RZ, R29.reuse.H0_H0 ;  /* 0x2000001dff147230 */ /* 0x100fe20000004100 */
[----:B------:R-:W-:Y:S01]  /*6a20*/  LOP3.LUT P6, RZ, R49, 0x40, RZ, 0xc0, !PT ;  /* 0x0000004031ff7812 */ /* 0x000fe200078cc0ff */
[----:B------:R-:W-:Y:S01]  /*6a30*/  HADD2.F32 R21, -RZ, R29.H1_H1 ;  /* 0x3000001dff157230 */ /* 0x000fe20000004100 */
[----:B------:R-:W-:Y:S01]  /*6a40*/  ISETP.NE.AND P0, PT, R61, RZ, PT ;  /* 0x000000ff3d00720c */ /* 0x000fe20003f05270 */
[----:B------:R-:W-:Y:S01]  /*6a50*/  BSSY.RECONVERGENT B0, `(.L_x_114) ;  /* 0x0000052000007945 */ /* 0x000fe20003800200 */
[----:B------:R-:W-:Y:S04]  /*6a60*/  SEL R66, R66, 0xfffffff0, !P6 ;  /* 0xfffffff042427807 */ /* 0x000fe80007000000 */
[----:B------:R-:W-:Y:S01]  /*6a70*/  IADD3 R63, PT, PT, R63, R66, RZ ;  /* 0x000000423f3f7210 */ /* 0x000fe20007ffe0ff */
[----:B--2---:R-:W1:Y:S02]  /*6a80*/  LDTM.x16 R4, tmem[UR4] ;  /* 0x00000004000479ee */ /* 0x004e640008240000 */
[C---:B-1--4-:R-:W-:Y:S01]  /*6a90*/  FMUL R0, R24.reuse, R4 ;  /* 0x0000000418007220 */ /* 0x052fe20000400000 */
[----:B------:R-:W-:Y:S02]  /*6aa0*/  HADD2.F32 R4, -RZ, R28.H1_H1 ;  /* 0x3000001cff047230 */ /* 0x000fe40000004100 */
[C---:B------:R-:W-:Y:S01]  /*6ab0*/  FMUL R2, R24.reuse, R5 ;  /* 0x0000000518027220 */ /* 0x040fe20000400000 */
[C---:B------:R-:W-:Y:S01]  /*6ac0*/  FMUL R7, R24.reuse, R7 ;  /* 0x0000000718077220 */ /* 0x040fe20000400000 */
[C---:B------:R-:W-:Y:S01]  /*6ad0*/  FFMA R0, R27.reuse, R3, R0 ;  /* 0x000000031b007223 */ /* 0x040fe20000000000 */
[C---:B------:R-:W-:Y:S01]  /*6ae0*/  FMUL R3, R24.reuse, R6 ;  /* 0x0000000618037220 */ /* 0x040fe20000400000 */
[C---:B------:R-:W-:Y:S01]  /*6af0*/  FFMA R2, R27.reuse, R4, R2 ;  /* 0x000000041b027223 */ /* 0x040fe20000000002 */
[C---:B------:R-:W-:Y:S01]  /*6b00*/  FMUL R4, R24.reuse, R8 ;  /* 0x0000000818047220 */ /* 0x040fe20000400000 */
[C---:B------:R-:W-:Y:S01]  /*6b10*/  FMUL R8, R24.reuse, R12 ;  /* 0x0000000c18087220 */ /* 0x040fe20000400000 */
[----:B------:R-:W-:Y:S01]  /*6b20*/  FMUL R12, R24, R16 ;  /* 0x00000010180c7220 */ /* 0x000fe20000400000 */
[--C-:B------:R-:W-:Y:S01]  /*6b30*/  HADD2.F32 R16, -RZ, R30.reuse.H0_H0 ;  /* 0x2000001eff107230 */ /* 0x100fe20000004100 */
[----:B------:R-:W-:Y:S01]  /*6b40*/  F2FP.F16.F32.PACK_AB R32, R2, R0 ;  /* 0x000000000220723e */ /* 0x000fe200000000ff */
[----:B------:R-:W-:Y:S02]  /*6b50*/  HADD2.F32 R0, -RZ, R30.H1_H1 ;  /* 0x3000001eff007230 */ /* 0x000fe40000004100 */
[C---:B------:R-:W-:Y:S01]  /*6b60*/  FMUL R5, R24.reuse, R9 ;  /* 0x0000000918057220 */ /* 0x040fe20000400000 */
[C---:B------:R-:W-:Y:S01]  /*6b70*/  FFMA R3, R27.reuse, R20, R3 ;  /* 0x000000141b037223 */ /* 0x040fe20000000003 */
[C---:B------:R-:W-:Y:S01]  /*6b80*/  FFMA R7, R27.reuse, R21, R7 ;  /* 0x000000151b077223 */ /* 0x040fe20000000007 */
[--C-:B------:R-:W-:Y:S02]  /*6b90*/  HADD2.F32 R2, -RZ, R31.reuse.H0_H0 ;  /* 0x2000001fff027230 */ /* 0x100fe40000004100 */
[C---:B------:R-:W-:Y:S01]  /*6ba0*/  FFMA R4, R27.reuse, R16, R4 ;  /* 0x000000101b047223 */ /* 0x040fe20000000004 */
[C---:B------:R-:W-:Y:S01]  /*6bb0*/  FMUL R6, R24.reuse, R10 ;  /* 0x0000000a18067220 */ /* 0x040fe20000400000 */
[C---:B------:R-:W-:Y:S01]  /*6bc0*/  FFMA R5, R27.reuse, R0, R5 ;  /* 0x000000001b057223 */ /* 0x040fe20000000005 */
[----:B------:R-:W-:Y:S02]  /*6bd0*/  HADD2.F32 R16, -RZ, R31.H1_H1 ;  /* 0x3000001fff107230 */ /* 0x000fe40000004100 */
[C---:B------:R-:W-:Y:S01]  /*6be0*/  FMUL R11, R24.reuse, R11 ;  /* 0x0000000b180b7220 */ /* 0x040fe20000400000 */
[--C-:B------:R-:W-:Y:S02]  /*6bf0*/  HADD2.F32 R0, -RZ, R36.reuse.H0_H0 ;  /* 0x20000024ff007230 */ /* 0x100fe40000004100 */
[----:B------:R-:W-:Y:S01]  /*6c00*/  FFMA R6, R27, R2, R6 ;  /* 0x000000021b067223 */ /* 0x000fe20000000006 */
[----:B------:R-:W-:Y:S01]  /*6c10*/  F2FP.F16.F32.PACK_AB R33, R7, R3 ;  /* 0x000000030721723e */ /* 0x000fe200000000ff */
[----:B------:R-:W-:Y:S02]  /*6c20*/  HADD2.F32 R2, -RZ, R36.H1_H1 ;  /* 0x30000024ff027230 */ /* 0x000fe40000004100 */
[C---:B------:R-:W-:Y:S01]  /*6c30*/  FFMA R11, R27.reuse, R16, R11 ;  /* 0x000000101b0b7223 */ /* 0x040fe2000000000b */
[C---:B------:R-:W-:Y:S01]  /*6c40*/  FMUL R9, R24.reuse, R13 ;  /* 0x0000000d18097220 */ /* 0x040fe20000400000 */
[--C-:B------:R-:W-:Y:S02]  /*6c50*/  HADD2.F32 R3, -RZ, R37.reuse.H0_H0 ;  /* 0x20000025ff037230 */ /* 0x100fe40000004100 */
[C---:B------:R-:W-:Y:S01]  /*6c60*/  FFMA R8, R27.reuse, R0, R8 ;  /* 0x000000001b087223 */ /* 0x040fe20000000008 */
[C---:B------:R-:W-:Y:S01]  /*6c70*/  FMUL R10, R24.reuse, R14 ;  /* 0x0000000e180a7220 */ /* 0x040fe20000400000 */
[----:B------:R-:W-:Y:S02]  /*6c80*/  HADD2.F32 R0, -RZ, R37.H1_H1 ;  /* 0x30000025ff007230 */ /* 0x000fe40000004100 */
[C---:B------:R-:W-:Y:S01]  /*6c90*/  FMUL R15, R24.reuse, R15 ;  /* 0x0000000f180f7220 */ /* 0x040fe20000400000 */
[C---:B------:R-:W-:Y:S01]  /*6ca0*/  FFMA R9, R27.reuse, R2, R9 ;  /* 0x000000021b097223 */ /* 0x040fe20000000009 */
[----:B------:R-:W-:Y:S01]  /*6cb0*/  FFMA R10, R27, R3, R10 ;  /* 0x000000031b0a7223 */ /* 0x000fe2000000000a */
[--C-:B------:R-:W-:Y:S01]  /*6cc0*/  HADD2.F32 R2, -RZ, R38.reuse.H0_H0 ;  /* 0x20000026ff027230 */ /* 0x100fe20000004100 */
[----:B------:R-:W-:Y:S01]  /*6cd0*/  F2FP.F16.F32.PACK_AB R34, R5, R4 ;  /* 0x000000040522723e */ /* 0x000fe200000000ff */
[----:B------:R-:W-:Y:S02]  /*6ce0*/  HADD2.F32 R3, -RZ, R38.H1_H1 ;  /* 0x30000026ff037230 */ /* 0x000fe40000004100 */
[----:B------:R-:W-:Y:S01]  /*6cf0*/  FFMA R15, R27, R0, R15 ;  /* 0x000000001b0f7223 */ /* 0x000fe2000000000f */
[C---:B------:R-:W-:Y:S01]  /*6d00*/  FMUL R13, R24.reuse, R17 ;  /* 0x00000011180d7220 */ /* 0x040fe20000400000 */
[--C-:B------:R-:W-:Y:S02]  /*6d10*/  HADD2.F32 R4, -RZ, R39.reuse.H0_H0 ;  /* 0x20000027ff047230 */ /* 0x100fe40000004100 */
[C---:B------:R-:W-:Y:S01]  /*6d20*/  FMUL R14, R24.reuse, R18 ;  /* 0x00000012180e7220 */ /* 0x040fe20000400000 */
[----:B------:R-:W-:Y:S02]  /*6d30*/  HADD2.F32 R0, -RZ, R39.H1_H1 ;  /* 0x30000027ff007230 */ /* 0x000fe40000004100 */
[----:B------:R-:W-:Y:S01]  /*6d40*/  FMUL R19, R24, R19 ;  /* 0x0000001318137220 */ /* 0x000fe20000400000 */
[----:B------:R-:W-:Y:S01]  /*6d50*/  F2FP.F16.F32.PACK_AB R35, R11, R6 ;  /* 0x000000060b23723e */ /* 0x000fe200000000ff */
[C---:B------:R-:W-:Y:S01]  /*6d60*/  FFMA R12, R27.reuse, R2, R12 ;  /* 0x000000021b0c7223 */ /* 0x040fe2000000000c */
[C---:B------:R-:W-:Y:S01]  /*6d70*/  FFMA R13, R27.reuse, R3, R13 ;  /* 0x000000031b0d7223 */ /* 0x040fe2000000000d */
[C---:B------:R-:W-:Y:S01]  /*6d80*/  FFMA R14, R27.reuse, R4, R14 ;  /* 0x000000041b0e7223 */ /* 0x040fe2000000000e */
[----:B------:R-:W-:Y:S01]  /*6d90*/  FFMA R19, R27, R0, R19 ;  /* 0x000000001b137223 */ /* 0x000fe20000000013 */
[----:B------:R1:W-:Y:S01]  /*6da0*/  STS.128 [R57+UR43+0x200], R32 ;  /* 0x0002002039007988 */ /* 0x0003e20008000c2b */
[----:B------:R-:W-:Y:S02]  /*6db0*/  F2FP.F16.F32.PACK_AB R8, R9, R8 ;  /* 0x000000080908723e */ /* 0x000fe400000000ff */
[----:B------:R-:W-:Y:S02]  /*6dc0*/  F2FP.F16.F32.PACK_AB R9, R15, R10 ;  /* 0x0000000a0f09723e */ /* 0x000fe400000000ff */
[----:B------:R-:W-:Y:S02]  /*6dd0*/  F2FP.F16.F32.PACK_AB R10, R13, R12 ;  /* 0x0000000c0d0a723e */ /* 0x000fe400000000ff */
[----:B------:R-:W-:Y:S05]  /*6de0*/  F2FP.F16.F32.PACK_AB R11, R19, R14 ;  /* 0x0000000e130b723e */ /* 0x000fea00000000ff */
[----:B------:R1:W-:Y:S01]  /*6df0*/  STS.128 [R63+0x200], R8 ;  /* 0x000200083f007388 */ /* 0x0003e20000000c00 */
[----:B------:R-:W-:Y:S01]  /*6e00*/  @!PT LDS RZ, [RZ] ;  /* 0x00000000fffff984 */ /* 0x000fe20000000800 */
[----:B------:R-:W-:Y:S01]  /*6e10*/  @!PT LDS RZ, [RZ] ;  /* 0x00000000fffff984 */ /* 0x000fe20000000800 */
[----:B------:R-:W-:Y:S01]  /*6e20*/  @!PT LDS RZ, [RZ] ;  /* 0x00000000fffff984 */ /* 0x000fe20000000800 */
[----:B------:R-:W-:Y:S01]  /*6e30*/  @!PT LDS RZ, [RZ] ;  /* 0x00000000fffff984 */ /* 0x000fe20000000800 */
[----:B------:R2:W-:Y:S07]  /*6e40*/  MEMBAR.ALL.CTA ;  /* 0x0000000000007992 */ /* 0x0005ee0000008000 */
[----:B--2---:R-:W2:Y:S02]  /*6e50*/  FENCE.VIEW.ASYNC.S ;  /* 0x00000000000073c6 */ /* 0x004ea40000000000 */
[----:B--2---:R-:W-:Y:S06]  /*6e60*/  BAR.SYNC.DEFER_BLOCKING 0x1, 0x80 ;  /* 0x0042000000007b1d */ /* 0x004fec0000010000 */
[----:B------:R-:W-:Y:S05]  /*6e70*/  @P0 BRA `(.L_x_115) ;  /* 0x00000000003c0947 */ /* 0x000fea0003800000 */
[----:B------:R-:W2:Y:S01]  /*6e80*/  LDCU.64 UR6, c[0x0][0x348] ;  /* 0x00006900ff0677ac */ /* 0x000ea20008000a00 */
[----:B------:R-:W-:Y:S01]  /*6e90*/  UIADD3 UR4, UPT, UPT, UR43, 0x200, URZ ;  /* 0x000002002b047890 */ /* 0x000fe2000fffe0ff */
[----:B------:R-:W-:Y:S01]  /*6ea0*/  UMOV UR51, UR36 ;  /* 0x0000002400337c82 */ /* 0x000fe20008000000 */
[----:B------:R-:W-:Y:S02]  /*6eb0*/  UIADD3 UR9, UPT, UPT, UR49, 0x40, URZ ;  /* 0x0000004031097890 */ /* 0x000fe4000fffe0ff */
[----:B------:R-:W-:Y:S02]  /*6ec0*/  UIADD3 UR8, UPT, UPT, UR43, 0xa00, URZ ;  /* 0x00000a002b087890 */ /* 0x000fe4000fffe0ff */
[----:B------:R-:W-:Y:S01]  /*6ed0*/  MOV R53, UR4 ;  /* 0x0000000400357c02 */ /* 0x000fe20008000f00 */
[----:B------:R-:W-:Y:S01]  /*6ee0*/  UMOV UR10, UR50 ;  /* 0x00000032000a7c82 */ /* 0x000fe20008000000 */
[----:B------:R-:W-:Y:S02]  /*6ef0*/  UMOV UR11, UR36 ;  /* 0x00000024000b7c82 */ /* 0x000fe40008000000 */
[----:B------:R-:W-:Y:S01]  /*6f00*/  R2UR UR48, R53 ;  /* 0x00000000353072ca */ /* 0x000fe200000e0000 */
[----:B--2---:R-:W-:Y:S04]  /*6f10*/  UIADD3 UR4, UP0, UPT, UR6, 0x680, URZ ;  /* 0x0000068006047890 */ /* 0x004fe8000ff1e0ff */
[----:B------:R-:W-:Y:S09]  /*6f20*/  UIADD3.X UR5, UPT, UPT, URZ, UR7, URZ, UP0, !UPT ;  /* 0x00000007ff057290 */ /* 0x000ff200087fe4ff */
[----:B------:R2:W-:Y:S01]  /*6f30*/  UTMASTG.3D [UR48], [UR4] ;  /* 0x00000030040073b5 */ /* 0x0005e20008010000 */
[----:B------:R2:W-:Y:S01]  /*6f40*/  UTMASTG.3D [UR8], [UR4] ;  /* 0x00000008040073b5 */ /* 0x0005e20008010000 */
[----:B------:R0:W-:Y:S01]  /*6f50*/  UTMACMDFLUSH ;  /* 0x00000000000079b7 */ /* 0x0001e20000000000 */
[----:B--2---:R-:W-:Y:S04]  /*6f60*/  DEPBAR.LE SB0, 0x1 ;  /* 0x000080400000791a */ /* 0x004fe80000000000 */
.L_x_115:
[----:B------:R-:W-:Y:S05]  /*6f70*/  BSYNC.RECONVERGENT B0 ;  /* 0x0000000000007941 */ /* 0x000fea0003800200 */
.L_x_114:
[----:B------:R-:W-:Y:S01]  /*6f80*/  BAR.SYNC.DEFER_BLOCKING 0x1, 0x80 ;  /* 0x0042000000007b1d */ /* 0x000fe20000010000 */
[----:B------:R-:W-:Y:S01]  /*6f90*/  ISETP.NE.AND P1, PT, R62, RZ, PT ;  /* 0x000000ff3e00720c */ /* 0x000fe20003f25270 */
[----:B------:R-:W-:Y:S01]  /*6fa0*/  UISETP.NE.AND UP0, UPT, UR52, URZ, UPT ;  /* 0x000000ff3400728c */ /* 0x000fe2000bf05270 */
[----:B------:R-:W-:Y:S11]  /*6fb0*/  LEA R2, R26, UR43, 0x3 ;  /* 0x0000002b1a027c11 */ /* 0x000ff6000f8e18ff */
[----:B------:R-:W-:Y:S01]  /*6fc0*/  @P1 SHF.L.U32 R3, R60, 0x1f, RZ ;  /* 0x0000001f3c031819 */ /* 0x000fe200000006ff */
[----:B------:R-:W-:Y:S06]  /*6fd0*/  BRA.U !UP0, `(.L_x_116) ;  /* 0x0000000108247547 */ /* 0x000fec000b800000 */
[----:B------:R-:W-:Y:S01]  /*6fe0*/  IMAD.U32 R4, RZ, RZ, UR46 ;  /* 0x0000002eff047e24 */ /* 0x000fe2000f8e00ff */
[----:B------:R-:W-:Y:S01]  /*6ff0*/  MOV R0, UR47 ;  /* 0x0000002f00007c02 */ /* 0x000fe20008000f00 */
[----:B------:R-:W-:Y:S03]  /*7000*/  UIADD3 UR4, UPT, UPT, UR46, 0x1, URZ ;  /* 0x000000012e047890 */ /* 0x000fe6000fffe0ff */
[----:B------:R-:W-:Y:S01]  /*7010*/  @P1 LEA R4, R4, UR43, 0x3 ;  /* 0x0000002b04041c11 */ /* 0x000fe2000f8e18ff */
[----:B------:R-:W-:Y:S04]  /*7020*/  UISETP.NE.AND UP0, UPT, UR4, 0x4, UPT ;  /* 0x000000040400788c */ /* 0x000fe8000bf05270 */
[----:B------:R-:W-:Y:S01]  /*7030*/  @P1 VIADD R4, R4, 0x40 ;  /* 0x0000004004041836 */ /* 0x000fe20000000000 */
[----:B------:R-:W-:Y:S04]  /*7040*/  USEL UR46, UR4, URZ, UP0 ;  /* 0x000000ff042e7287 */ /* 0x000fe80008000000 */
[----:B------:R-:W-:Y:S04]  /*7050*/  @P1 PRMT R0, R0, 0x654, R4 ;  /* 0x0000065400001816 */ /* 0x000fe80000000004 */
[----:B------:R2:W-:Y:S04]  /*7060*/  @P1 SYNCS.ARRIVE.TRANS64.RED.A1T0 RZ, [R0+URZ], RZ ;  /* 0x000000ff00ff19a7 */ /* 0x0005e800081004ff */
.L_x_116:
[----:B------:R-:W3:Y:S01]  /*7070*/  @P1 SYNCS.PHASECHK.TRANS64.TRYWAIT P0, [R2+URZ+0x20], R3 ;  /* 0x00002003020015a7 */ /* 0x000ee200080011ff */
[----:B------:R-:W-:Y:S01]  /*7080*/  BSSY B1, `(.L_x_117) ;  /* 0x0000012000017945 */ /* 0x000fe20003800000 */
[----:B---3--:R-:W-:Y:S03]  /*7090*/  @P1 SEL R64, RZ, 0x1, !P0 ;  /* 0x00000001ff401807 */ /* 0x008fe60004000000 */
[----:B------:R-:W-:Y:S05]  /*70a0*/  @!P1 BRA `(.L_x_118) ;  /* 0x00000000003c9947 */ /* 0x000fea0003800000 */
[----:B------:R-:W-:Y:S01]  /*70b0*/  ISETP.NE.AND P1, PT, R65, RZ, PT ;  /* 0x000000ff4100720c */ /* 0x000fe20003f25270 */
[----:B------:R-:W-:Y:S01]  /*70c0*/  BSSY B0, `(.L_x_119) ;  /* 0x0000009000007945 */ /* 0x000fe20003800000 */
[----:B------:R-:W-:Y:S11]  /*70d0*/  ISETP.NE.AND P0, PT, R64, RZ, PT ;  /* 0x000000ff4000720c */ /* 0x000ff60003f05270 */
[----:B------:R-:W-:Y:S05]  /*70e0*/  @P1 IMAD R4, R26, 0x1000, R57 ;  /* 0x000010001a041824 */ /* 0x000fea00078e0239 */
[----:B------:R-:W-:Y:S05]  /*70f0*/  @P1 IADD3 R3, PT, PT, R4, UR43, RZ ;  /* 0x0000002b04031c10 */ /* 0x000fea000fffe0ff */
[----:B------:R-:W-:Y:S01]  /*7100*/  @P1 IMAD.IADD R3, R66, 0x1, R3 ;  /* 0x0000000142031824 */ /* 0x000fe200078e0203 */
[----:B------:R-:W-:Y:S06]  /*7110*/  @P0 BRA `(.L_x_120) ;  /* 0x00000000000c0947 */ /* 0x000fec0003800000 */
[----:B--2---:R-:W-:Y:S04]  /*7120*/  SHF.L.U32 R0, R60, 0x1f, RZ ;  /* 0x0000001f3c007819 */ /* 0x004fe800000006ff */
[----:B------:R-:W2:Y:S02]  /*7130*/  SYNCS.PHASECHK.TRANS64.TRYWAIT P0, [R2+URZ+0x20], R0 ;  /* 0x00002000020075a7 */ /* 0x000ea400080011ff */
[----:B--2---:R-:W-:Y:S05]  /*7140*/  @!P0 BRA `(.L_x_121) ;  /* 0x0000002400f48947 */ /* 0x004fea0003800000 */
.L_x_120:
[----:B------:R-:W-:Y:S05]  /*7150*/  BSYNC B0 ;  /* 0x0000000000007941 */ /* 0x000fea0003800000 */
.L_x_119:
[----:B------:R-:W-:Y:S02]  /*7160*/  ISETP.NE.AND P0, PT, R65, RZ, PT ;  /* 0x000000ff4100720c */ /* 0x000fe40003f05270 */
[----:B------:R-:W-:Y:S11]  /*7170*/  IADD3 R26, PT, PT, R26, 0x1, RZ ;  /* 0x000000011a1a7810 */ /* 0x000ff60007ffe0ff */
[----:B------:R3:W4:Y:S04]  /*7180*/  @P0 LDS.128 R28, [R4+UR43+0x200] ;  /* 0x0002002b041c0984 */ /* 0x0007280008000c00 */
[----:B------:R3:W1:Y:S02]  /*7190*/  @P0 LDS.128 R36, [R3+0x200] ;  /* 0x0002000003240984 */ /* 0x0006640000000c00 */
.L_x_118:
[----:B------:R-:W-:Y:S05]  /*71a0*/  BSYNC B1 ;  /* 0x0000000000017941 */ /* 0x000fea0003800000 */
.L_x_117:
[----:B--2---:R-:W-:Y:S05]  /*71b0*/  VIADD R0, R25, 0x10 ;  /* 0x0000001019007836 */ /* 0x004fea0000000000 */
[----:B------:R-:W-:Y:S04]  /*71c0*/  SHF.R.U32.HI R0, RZ, 0x15, R0 ;  /* 0x00000015ff007819 */ /* 0x000fe80000011600 */
[----:B------:R-:W-:Y:S11]  /*71d0*/  LOP3.LUT P0, RZ, R0, 0x3, R51, 0x48, !PT ;  /* 0x0000000300ff7812 */ /* 0x000ff60007804833 */
[----:B------:R-:W-:Y:S02]  /*71e0*/  @!UPT UIADD3 URZ, UPT, UPT, URZ, URZ, URZ ;  /* 0x000000fffffff290 */ /* 0x000fe4000fffe0ff */
[----:B------:R-:W-:Y:S05]  /*71f0*/  @!P0 BRA `(.L_x_122) ;  /* 0x0000000000408947 */ /* 0x000fea0003800000 */
[----:B------:R-:W2:Y:S01]  /*7200*/  LDCU.64 UR8, c[0x4][0x70] ;  /* 0x01000e00ff0877ac */ /* 0x000ea20008000a00 */
[----:B---3--:R-:W-:Y:S01]  /*7210*/  MOV R3, 0x0 ;  /* 0x0000000000037802 */ /* 0x008fe20000000f00 */
[----:B------:R-:W-:Y:S02]  /*7220*/  HFMA2 R12, -RZ, RZ, 0, 5.9604644775390625e-08 ;  /* 0x00000001ff0c7431 */ /* 0x000fe400000001ff */
[----:B-1----:R-:W-:Y:S02]  /*7230*/  IMAD.MOV.U32 R8, RZ, RZ, 0x192 ;  /* 0x00000192ff087424 */ /* 0x002fe400078e00ff */
[----:B------:R-:W-:Y:S01]  /*7240*/  IMAD.MOV.U32 R13, RZ, RZ, RZ ;  /* 0x000000ffff0d7224 */ /* 0x000fe200078e00ff */
[----:B------:R-:W1:Y:S01]  /*7250*/  LDCU.64 UR6, c[0x4][0x78] ;  /* 0x01000f00ff0677ac */ /* 0x000e620008000a00 */
[----:B------:R-:W3:Y:S01]  /*7260*/  LDC.64 R2, c[0x4][R3] ;  /* 0x0100000003027b82 */ /* 0x000ee20000000a00 */
[----:B------:R-:W5:Y:S01]  /*7270*/  LDCU.64 UR4, c[0x4][0x10] ;  /* 0x01000200ff0477ac */ /* 0x000f620008000a00 */
[----:B--2---:R-:W-:Y:S01]  /*7280*/  MOV R5, UR9 ;  /* 0x0000000900057c02 */ /* 0x004fe20008000f00 */
[----:B------:R-:W-:Y:S01]  /*7290*/  IMAD.U32 R4, RZ, RZ, UR8 ;  /* 0x00000008ff047e24 */ /* 0x000fe2000f8e00ff */
[----:B-1----:R-:W-:Y:S01]  /*72a0*/  MOV R7, UR7 ;  /* 0x0000000700077c02 */ /* 0x002fe20008000f00 */
[----:B------:R-:W-:Y:S01]  /*72b0*/  IMAD.U32 R6, RZ, RZ, UR6 ;  /* 0x00000006ff067e24 */ /* 0x000fe2000f8e00ff */
[----:B-----5:R-:W-:Y:S01]  /*72c0*/  MOV R11, UR5 ;  /* 0x00000005000b7c02 */ /* 0x020fe20008000f00 */
[----:B------:R-:W-:Y:S02]  /*72d0*/  IMAD.U32 R10, RZ, RZ, UR4 ;  /* 0x00000004ff0a7e24 */ /* 0x000fe4000f8e00ff */
[----:B------:R-:W-:Y:S07]  /*72e0*/  LEPC R20, `(.L_x_122) ;  /* 0x000000001014794e */ /* 0x000fee0000000000 */
[----:B---34-:R-:W-:Y:S05]  /*72f0*/  CALL.ABS.NOINC R2 ;  /* 0x0000000002007343 */ /* 0x018fea0003c00000 */
.L_x_122:
[----:B------:R-:W-:Y:S01]  /*7300*/  ISETP.NE.AND P6, PT, R62, RZ, PT ;  /* 0x000000ff3e00720c */ /* 0x000fe20003fc5270 */
[----:B------:R-:W-:Y:S05]  /*7310*/  WARPSYNC.ALL ;  /* 0x0000000000007948 */ /* 0x000fea0003800000 */
[----:B------:R-:W-:Y:S01]  /*7320*/  R2UR UR4, R25 ;  /* 0x00000000190472ca */ /* 0x000fe200000e0000 */
[----:B---34-:R-:W-:Y:S01]  /*7330*/  HADD2.F32 R3, -RZ, R28.H0_H0 ;  /* 0x2000001cff037230 */ /* 0x018fe20000004100 */
[----:B------:R-:W-:Y:S01]  /*7340*/  ISETP.NE.AND P0, PT, R61, RZ, PT ;  /* 0x000000ff3d00720c */ /* 0x000fe20003f05270 */
[----:B------:R-:W-:Y:S01]  /*7350*/  HADD2.F32 R20, -RZ, R30.H0_H0 ;  /* 0x2000001eff147230 */ /* 0x000fe20000004100 */
[----:B------:R-:W-:Y:S09]  /*7360*/  BSSY.RECONVERGENT B0, `(.L_x_123) ;  /* 0x0000058000007945 */ /* 0x000ff20003800200 */
[----:B-1----:R-:W1:Y:S02]  /*7370*/  LDTM.x16 R4, tmem[UR4+0x10] ;  /* 0x00001004000479ee */ /* 0x002e640008240000 */
[C---:B-1----:R-:W-:Y:S01]  /*7380*/  FMUL R0, R24.reuse, R4 ;  /* 0x0000000418007220 */ /* 0x042fe20000400000 */
[----:B------:R-:W-:Y:S02]  /*7390*/  HADD2.F32 R4, -RZ, R28.H1_H1 ;  /* 0x3000001cff047230 */ /* 0x000fe40000004100 */
[C---:B------:R-:W-:Y:S01]  /*73a0*/  FMUL R2, R24.reuse, R5 ;  /* 0x0000000518027220 */ /* 0x040fe20000400000 */
[--C-:B------:R-:W-:Y:S02]  /*73b0*/  HADD2.F32 R5, -RZ, R29.reuse.H0_H0 ;  /* 0x2000001dff057230 */ /* 0x100fe40000004100 */
[C---:B------:R-:W-:Y:S01]  /*73c0*/  FFMA R0, R27.reuse, R3, R0 ;  /* 0x000000031b007223 */ /* 0x040fe20000000000 */
[C---:B------:R-:W-:Y:S01]  /*73d0*/  FMUL R3, R24.reuse, R6 ;  /* 0x0000000618037220 */ /* 0x040fe20000400000 */
[----:B------:R-:W-:Y:S02]  /*73e0*/  HADD2.F32 R6, -RZ, R29.H1_H1 ;  /* 0x3000001dff067230 */ /* 0x000fe40000004100 */
[C---:B------:R-:W-:Y:S01]  /*73f0*/  FFMA R2, R27.reuse, R4, R2 ;  /* 0x000000041b027223 */ /* 0x040fe20000000002 */
[C---:B------:R-:W-:Y:S01]  /*7400*/  FMUL R7, R24.reuse, R7 ;  /* 0x0000000718077220 */ /* 0x040fe20000400000 */
[C---:B------:R-:W-:Y:S01]  /*7410*/  FFMA R3, R27.reuse, R5, R3 ;  /* 0x000000051b037223 */ /* 0x040fe20000000003 */
[C---:B------:R-:W-:Y:S01]  /*7420*/  FMUL R4, R24.reuse, R8 ;  /* 0x0000000818047220 */ /* 0x040fe20000400000 */
[----:B------:R-:W-:Y:S01]  /*7430*/  FMUL R5, R24, R9 ;  /* 0x0000000918057220 */ /* 0x000fe20000400000 */
[----:B------:R-:W-:Y:S01]  /*7440*/  F2FP.F16.F32.PACK_AB R32, R2, R0 ;  /* 0x000000000220723e */ /* 0x000fe200000000ff */
[C---:B------:R-:W-:Y:S01]  /*7450*/  FFMA R7, R27.reuse, R6, R7 ;  /* 0x000000061b077223 */ /* 0x040fe20000000007 */
[----:B------:R-:W-:Y:S02]  /*7460*/  HADD2.F32 R0, -RZ, R30.H1_H1 ;  /* 0x3000001eff007230 */ /* 0x000fe40000004100 */
[----:B------:R-:W-:Y:S01]  /*7470*/  FFMA R4, R27, R20, R4 ;  /* 0x000000141b047223 */ /* 0x000fe20000000004 */
[--C-:B------:R-:W-:Y:S02]  /*7480*/  HADD2.F32 R2, -RZ, R31.reuse.H0_H0 ;  /* 0x2000001fff027230 */ /* 0x100fe40000004100 */
[C---:B------:R-:W-:Y:S01]  /*7490*/  FMUL R6, R24.reuse, R10 ;  /* 0x0000000a18067220 */ /* 0x040fe20000400000 */
[----:B------:R-:W-:Y:S01]  /*74a0*/  F2FP.F16.F32.PACK_AB R33, R7, R3 ;  /* 0x000000030721723e */ /* 0x000fe200000000ff */
[----:B------:R-:W-:Y:S02]  /*74b0*/  HADD2.F32 R3, -RZ, R31.H1_H1 ;  /* 0x3000001fff037230 */ /* 0x000fe40000004100 */
[C---:B------:R-:W-:Y:S01]  /*74c0*/  FFMA R5, R27.reuse, R0, R5 ;  /* 0x000000001b057223 */ /* 0x040fe20000000005 */
[C---:B------:R-:W-:Y:S01]  /*74d0*/  FMUL R11, R24.reuse, R11 ;  /* 0x0000000b180b7220 */ /* 0x040fe20000400000 */
[--C-:B------:R-:W-:Y:S02]  /*74e0*/  HADD2.F32 R7, -RZ, R36.reuse.H0_H0 ;  /* 0x20000024ff077230 */ /* 0x100fe40000004100 */
[C---:B------:R-:W-:Y:S01]  /*74f0*/  FMUL R8, R24.reuse, R12 ;  /* 0x0000000c18087220 */ /* 0x040fe20000400000 */
[----:B------:R-:W-:Y:S02]  /*7500*/  HADD2.F32 R0, -RZ, R36.H1_H1 ;  /* 0x30000024ff007230 */ /* 0x000fe40000004100 */
[C---:B------:R-:W-:Y:S01]  /*7510*/  FMUL R9, R24.reuse, R13 ;  /* 0x0000000d18097220 */ /* 0x040fe20000400000 */
[C---:B------:R-:W-:Y:S01]  /*7520*/  FFMA R6, R27.reuse, R2, R6 ;  /* 0x000000021b067223 */ /* 0x040fe20000000006 */
[C---:B------:R-:W-:Y:S01]  /*7530*/  FFMA R11, R27.reuse, R3, R11 ;  /* 0x000000031b0b7223 */ /* 0x040fe2000000000b */
[C---:B------:R-:W-:Y:S01]  /*7540*/  FFMA R8, R27.reuse, R7, R8 ;  /* 0x000000071b087223 */ /* 0x040fe20000000008 */
[C---:B------:R-:W-:Y:S01]  /*7550*/  FFMA R9, R27.reuse, R0, R9 ;  /* 0x000000001b097223 */ /* 0x040fe20000000009 */
[--C-:B------:R-:W-:Y:S02]  /*7560*/  HADD2.F32 R2, -RZ, R37.reuse.H0_H0 ;  /* 0x20000025ff027230 */ /* 0x100fe40000004100 */
[C---:B------:R-:W-:Y:S01]  /*7570*/  FMUL R10, R24.reuse, R14 ;  /* 0x0000000e180a7220 */ /* 0x040fe20000400000 */
[----:B------:R-:W-:Y:S02]  /*7580*/  HADD2.F32 R0, -RZ, R37.H1_H1 ;  /* 0x30000025ff007230 */ /* 0x000fe40000004100 */
[C---:B------:R-:W-:Y:S01]  /*7590*/  FMUL R15, R24.reuse, R15 ;  /* 0x0000000f180f7220 */ /* 0x040fe20000400000 */
[C---:B------:R-:W-:Y:S01]  /*75a0*/  FMUL R12, R24.reuse, R16 ;  /* 0x00000010180c7220 */ /* 0x040fe20000400000 */
[C---:B------:R-:W-:Y:S01]  /*75b0*/  FFMA R10, R27.reuse, R2, R10 ;  /* 0x000000021b0a7223 */ /* 0x040fe2000000000a */
[--C-:B------:R-:W-:Y:S02]  /*75c0*/  HADD2.F32 R2, -RZ, R38.reuse.H0_H0 ;  /* 0x20000026ff027230 */ /* 0x100fe40000004100 */
[----:B------:R-:W-:Y:S01]  /*75d0*/  FFMA R15, R27, R0, R15 ;  /* 0x000000001b0f7223 */ /* 0x000fe2000000000f */
[----:B------:R-:W-:Y:S01]  /*75e0*/  HADD2.F32 R0, -RZ, R38.H1_H1 ;  /* 0x30000026ff007230 */ /* 0x000fe20000004100 */
[----:B------:R-:W-:Y:S01]  /*75f0*/  F2FP.F16.F32.PACK_AB R34, R5, R4 ;  /* 0x000000040522723e */ /* 0x000fe200000000ff */
        /* <DEDUP_REMOVED lines=14> */
[----:B------:R-:W-:Y:S02]  /*76e0*/  F2FP.F16.F32.PACK_AB R11, R19, R14 ;  /* 0x0000000e130b723e */ /* 0x000fe400000000ff */
[----:B------:R-:W-:Y:S02]  /*76f0*/  MOV R2, UR46 ;  /* 0x0000002e00027c02 */ /* 0x000fe40008000f00 */
[----:B------:R-:W-:Y:S01]  /*7700*/  MOV R0, UR47 ;  /* 0x0000002f00007c02 */ /* 0x000fe20008000f00 */
[----:B------:R1:W-:Y:S01]  /*7710*/  STS.128 [R63+0x1200], R8 ;  /* 0x001200083f007388 */ /* 0x0003e20000000c00 */
[----:B------:R-:W-:Y:S02]  /*7720*/  @P6 LEA R2, R2, UR43, 0x3 ;  /* 0x0000002b02026c11 */ /* 0x000fe4000f8e18ff */
[----:B------:R-:W-:Y:S02]  /*7730*/  @P6 SHF.L.U32 R3, R60, 0x1f, RZ ;  /* 0x0000001f3c036819 */ /* 0x000fe400000006ff */
[----:B------:R-:W-:Y:S01]  /*7740*/  @P6 IADD3 R2, PT, PT, R2, 0x40, RZ ;  /* 0x0000004002026810 */ /* 0x000fe20007ffe0ff */
[----:B------:R-:W-:Y:S01]  /*7750*/  @!PT LDS RZ, [RZ] ;  /* 0x00000000fffff984 */ /* 0x000fe20000000800 */
[----:B------:R-:W-:Y:S01]  /*7760*/  @!PT LDS RZ, [RZ] ;  /* 0x00000000fffff984 */ /* 0x000fe20000000800 */
[----:B------:R-:W-:Y:S01]  /*7770*/  @!PT LDS RZ, [RZ] ;  /* 0x00000000fffff984 */ /* 0x000fe20000000800 */
[----:B------:R-:W-:Y:S01]  /*7780*/  @!PT LDS RZ, [RZ] ;  /* 0x00000000fffff984 */ /* 0x000fe20000000800 */
[----:B------:R2:W-:Y:S06]  /*7790*/  MEMBAR.ALL.CTA ;  /* 0x0000000000007992 */ /* 0x0005ec0000008000 */
[----:B--2---:R-:W2:Y:S01]  /*77a0*/  FENCE.VIEW.ASYNC.S ;  /* 0x00000000000073c6 */ /* 0x004ea20000000000 */
[----:B------:R-:W-:Y:S02]  /*77b0*/  @P6 PRMT R0, R0, 0x654, R2 ;  /* 0x0000065400006816 */ /* 0x000fe40000000002 */
[----:B------:R-:W-:Y:S01]  /*77c0*/  LEA R2, R26, UR43, 0x3 ;  /* 0x0000002b1a027c11 */ /* 0x000fe2000f8e18ff */
[----:B--2---:R-:W-:Y:S06]  /*77d0*/  BAR.SYNC.DEFER_BLOCKING 0x1, 0x80 ;  /* 0x0042000000007b1d */ /* 0x004fec0000010000 */
[----:B------:R-:W-:Y:S05]  /*77e0*/  @P0 BRA `(.L_x_124) ;  /* 0x00000000003c0947 */ /* 0x000fea0003800000 */
[----:B------:R-:W2:Y:S01]  /*77f0*/  LDCU.64 UR6, c[0x0][0x348] ;  /* 0x00006900ff0677ac */ /* 0x000ea20008000a00 */
[----:B------:R-:W-:Y:S02]  /*7800*/  UIADD3 UR13, UPT, UPT, UR49, 0x10, URZ ;  /* 0x00000010310d7890 */ /* 0x000fe4000fffe0ff */
[----:B------:R-:W-:Y:S01]  /*7810*/  UIADD3 UR12, UPT, UPT, UR43, 0x1200, URZ ;  /* 0x000012002b0c7890 */ /* 0x000fe2000fffe0ff */
[----:B------:R-:W-:Y:S01]  /*7820*/  UMOV UR14, UR50 ;  /* 0x00000032000e7c82 */ /* 0x000fe20008000000 */
[----:B------:R-:W-:Y:S01]  /*7830*/  UMOV UR15, UR36 ;  /* 0x00000024000f7c82 */ /* 0x000fe20008000000 */
[----:B------:R-:W-:Y:S02]  /*7840*/  UIADD3 UR9, UPT, UPT, UR49, 0x50, URZ ;  /* 0x0000005031097890 */ /* 0x000fe4000fffe0ff */
[----:B------:R-:W-:Y:S01]  /*7850*/  UIADD3 UR8, UPT, UPT, UR43, 0x1a00, URZ ;  /* 0x00001a002b087890 */ /* 0x000fe2000fffe0ff */
[----:B------:R-:W-:Y:S01]  /*7860*/  UMOV UR10, UR50 ;  /* 0x00000032000a7c82 */ /* 0x000fe20008000000 */
[----:B------:R-:W-:Y:S01]  /*7870*/  UMOV UR11, UR36 ;  /* 0x00000024000b7c82 */ /* 0x000fe20008000000 */
[----:B--2---:R-:W-:Y:S04]  /*7880*/  UIADD3 UR4, UP0, UPT, UR6, 0x680, URZ ;  /* 0x0000068006047890 */ /* 0x004fe8000ff1e0ff */
[----:B------:R-:W-:Y:S09]  /*7890*/  UIADD3.X UR5, UPT, UPT, URZ, UR7, URZ, UP0, !UPT ;  /* 0x00000007ff057290 */ /* 0x000ff200087fe4ff */
[----:B------:R2:W-:Y:S01]  /*78a0*/  UTMASTG.3D [UR12], [UR4] ;  /* 0x0000000c040073b5 */ /* 0x0005e20008010000 */
[----:B------:R2:W-:Y:S01]  /*78b0*/  UTMASTG.3D [UR8], [UR4] ;  /* 0x00000008040073b5 */ /* 0x0005e20008010000 */
[----:B------:R0:W-:Y:S01]  /*78c0*/  UTMACMDFLUSH ;  /* 0x00000000000079b7 */ /* 0x0001e20000000000 */
[----:B--2---:R-:W-:Y:S04]  /*78d0*/  DEPBAR.LE SB0, 0x1 ;  /* 0x000080400000791a */ /* 0x004fe80000000000 */
.L_x_124:
[----:B------:R-:W-:Y:S05]  /*78e0*/  BSYNC.RECONVERGENT B0 ;  /* 0x0000000000007941 */ /* 0x000fea0003800200 */
.L_x_123:
[----:B------:R-:W-:Y:S01]  /*78f0*/  BAR.SYNC.DEFER_BLOCKING 0x1, 0x80 ;  /* 0x0042000000007b1d */ /* 0x000fe20000010000 */
[----:B------:R-:W-:Y:S04]  /*7900*/  UIADD3 UR4, UPT, UPT, UR46, 0x1, URZ ;  /* 0x000000012e047890 */ /* 0x000fe8000fffe0ff */
[----:B------:R-:W-:Y:S04]  /*7910*/  UISETP.NE.AND UP0, UPT, UR4, 0x4, UPT ;  /* 0x000000040400788c */ /* 0x000fe8000bf05270 */
[----:B------:R-:W-:Y:S01]  /*7920*/  USEL UR44, UR4, URZ, UP0 ;  /* 0x000000ff042c7287 */ /* 0x000fe20008000000 */
[----:B------:R2:W-:Y:S01]  /*7930*/  @P6 SYNCS.ARRIVE.TRANS64.RED.A1T0 RZ, [R0+URZ], RZ ;  /* 0x000000ff00ff69a7 */ /* 0x0005e200081004ff */
[----:B------:R-:W-:Y:S01]  /*7940*/  BSSY B1, `(.L_x_125) ;  /* 0x0000013000017945 */ /* 0x000fe20003800000 */
[----:B------:R-:W3:Y:S02]  /*7950*/  @P6 SYNCS.PHASECHK.TRANS64.TRYWAIT P0, [R2+URZ+0x20], R3 ;  /* 0x00002003020065a7 */ /* 0x000ee400080011ff */
[----:B---3--:R-:W-:Y:S01]  /*7960*/  @P6 SEL R64, RZ, 0x1, !P0 ;  /* 0x00000001ff406807 */ /* 0x008fe20004000000 */
[----:B--2---:R-:W-:Y:S06]  /*7970*/  @!P6 BRA `(.L_x_126) ;  /* 0x00000000003ce947 */ /* 0x004fec0003800000 */
[----:B------:R-:W-:Y:S01]  /*7980*/  ISETP.NE.AND P1, PT, R65, RZ, PT ;  /* 0x000000ff4100720c */ /* 0x000fe20003f25270 */
[----:B------:R-:W-:Y:S01]  /*7990*/  BSSY B0, `(.L_x_127) ;  /* 0x0000009000007945 */ /* 0x000fe20003800000 */
[----:B------:R-:W-:Y:S11]  /*79a0*/  ISETP.NE.AND P0, PT, R64, RZ, PT ;  /* 0x000000ff4000720c */ /* 0x000ff60003f05270 */
[----:B------:R-:W-:Y:S05]  /*79b0*/  @P1 IMAD R3, R26, 0x1000, R57 ;  /* 0x000010001a031824 */ /* 0x000fea00078e0239 */
[----:B------:R-:W-:Y:S05]  /*79c0*/  @P1 IADD3 R0, PT, PT, R3, UR43, RZ ;  /* 0x0000002b03001c10 */ /* 0x000fea000fffe0ff */
[----:B------:R-:W-:Y:S01]  /*79d0*/  @P1 IMAD.IADD R0, R66, 0x1, R0 ;  /* 0x0000000142001824 */ /* 0x000fe200078e0200 */
[----:B------:R-:W-:Y:S06]  /*79e0*/  @P0 BRA `(.L_x_128) ;  /* 0x00000000000c0947 */ /* 0x000fec0003800000 */
[----:B------:R-:W-:Y:S04]  /*79f0*/  SHF.L.U32 R4, R60, 0x1f, RZ ;  /* 0x0000001f3c047819 */ /* 0x000fe800000006ff */
[----:B------:R-:W2:Y:S02]  /*7a00*/  SYNCS.PHASECHK.TRANS64.TRYWAIT P0, [R2+URZ+0x20], R4 ;  /* 0x00002004020075a7 */ /* 0x000ea400080011ff */
[----:B--2---:R-:W-:Y:S05]  /*7a10*/  @!P0 BRA `(.L_x_129) ;  /* 0x0000001c00d48947 */ /* 0x004fea0003800000 */
.L_x_128:
[----:B------:R-:W-:Y:S05]  /*7a20*/  BSYNC B0 ;  /* 0x0000000000007941 */ /* 0x000fea0003800000 */
.L_x_127:
[----:B------:R-:W-:Y:S02]  /*7a30*/  ISETP.NE.AND P0, PT, R65, RZ, PT ;  /* 0x000000ff4100720c */ /* 0x000fe40003f05270 */
[----:B------:R-:W-:Y:S11]  /*7a40*/  IADD3 R26, PT, PT, R26, 0x1, RZ ;  /* 0x000000011a1a7810 */ /* 0x000ff60007ffe0ff */
[----:B------:R3:W4:Y:S04]  /*7a50*/  @P0 LDS.128 R28, [R3+UR43+0x200] ;  /* 0x0002002b031c0984 */ /* 0x0007280008000c00 */
[----:B------:R3:W1:Y:S02]  /*7a60*/  @P0 LDS.128 R36, [R0+0x200] ;  /* 0x0002000000240984 */ /* 0x0006640000000c00 */
.L_x_126:
[----:B------:R-:W-:Y:S05]  /*7a70*/  BSYNC B1 ;  /* 0x0000000000017941 */ /* 0x000fea0003800000 */
.L_x_125:
[----:B---3--:R-:W-:Y:S05]  /*7a80*/  VIADD R0, R25, 0x20 ;  /* 0x0000002019007836 */ /* 0x008fea0000000000 */
[----:B------:R-:W-:Y:S04]  /*7a90*/  SHF.R.U32.HI R0, RZ, 0x15, R0 ;  /* 0x00000015ff007819 */ /* 0x000fe80000011600 */
[----:B------:R-:W-:Y:S11]  /*7aa0*/  LOP3.LUT P0, RZ, R0, 0x3, R51, 0x48, !PT ;  /* 0x0000000300ff7812 */ /* 0x000ff60007804833 */
[----:B------:R-:W-:Y:S02]  /*7ab0*/  @!UPT UIADD3 URZ, UPT, UPT, URZ, URZ, URZ ;  /* 0x000000fffffff290 */ /* 0x000fe4000fffe0ff */
[----:B------:R-:W-:Y:S05]  /*7ac0*/  @!P0 BRA `(.L_x_130) ;  /* 0x0000000000408947 */ /* 0x000fea0003800000 */
[----:B------:R-:W3:Y:S01]  /*7ad0*/  LDCU.64 UR8, c[0x4][0x70] ;  /* 0x01000e00ff0877ac */ /* 0x000ee20008000a00 */
[----:B------:R-:W-:Y:S01]  /*7ae0*/  MOV R3, 0x0 ;  /* 0x0000000000037802 */ /* 0x000fe20000000f00 */
[----:B------:R-:W-:Y:S02]  /*7af0*/  HFMA2 R12, -RZ, RZ, 0, 5.9604644775390625e-08 ;  /* 0x00000001ff0c7431 */ /* 0x000fe400000001ff */
[----:B-1----:R-:W-:Y:S02]  /*7b00*/  IMAD.MOV.U32 R8, RZ, RZ, 0x192 ;  /* 0x00000192ff087424 */ /* 0x002fe400078e00ff */
[----:B------:R-:W-:Y:S01]  /*7b10*/  IMAD.MOV.U32 R13, RZ, RZ, RZ ;  /* 0x000000ffff0d7224 */ /* 0x000fe200078e00ff */
[----:B------:R-:W1:Y:S01]  /*7b20*/  LDCU.64 UR6, c[0x4][0x78] ;  /* 0x01000f00ff0677ac */ /* 0x000e620008000a00 */
[----:B--2---:R-:W2:Y:S01]  /*7b30*/  LDC.64 R2, c[0x4][R3] ;  /* 0x0100000003027b82 */ /* 0x004ea20000000a00 */
[----:B------:R-:W5:Y:S01]  /*7b40*/  LDCU.64 UR4, c[0x4][0x10] ;  /* 0x01000200ff0477ac */ /* 0x000f620008000a00 */
[----:B---3--:R-:W-:Y:S01]  /*7b50*/  MOV R5, UR9 ;  /* 0x0000000900057c02 */ /* 0x008fe20008000f00 */
[----:B------:R-:W-:Y:S01]  /*7b60*/  IMAD.U32 R4, RZ, RZ, UR8 ;  /* 0x00000008ff047e24 */ /* 0x000fe2000f8e00ff */
[----:B-1----:R-:W-:Y:S01]  /*7b70*/  MOV R7, UR7 ;  /* 0x0000000700077c02 */ /* 0x002fe20008000f00 */
[----:B------:R-:W-:Y:S01]  /*7b80*/  IMAD.U32 R6, RZ, RZ, UR6 ;  /* 0x00000006ff067e24 */ /* 0x000fe2000f8e00ff */
[----:B-----5:R-:W-:Y:S01]  /*7b90*/  MOV R11, UR5 ;  /* 0x00000005000b7c02 */ /* 0x020fe20008000f00 */
[----:B------:R-:W-:Y:S02]  /*7ba0*/  IMAD.U32 R10, RZ, RZ, UR4 ;  /* 0x00000004ff0a7e24 */ /* 0x000fe4000f8e00ff */
[----:B------:R-:W-:Y:S07]  /*7bb0*/  LEPC R20, `(.L_x_130) ;  /* 0x000000001014794e */ /* 0x000fee0000000000 */
[----:B--2-4-:R-:W-:Y:S05]  /*7bc0*/  CALL.ABS.NOINC R2 ;  /* 0x0000000002007343 */ /* 0x014fea0003c00000 */
.L_x_130:
[----:B------:R-:W-:Y:S01]  /*7bd0*/  ISETP.NE.AND P6, PT, R62, RZ, PT ;  /* 0x000000ff3e00720c */ /* 0x000fe20003fc5270 */
[----:B------:R-:W-:Y:S05]  /*7be0*/  WARPSYNC.ALL ;  /* 0x0000000000007948 */ /* 0x000fea0003800000 */
[----:B------:R-:W-:Y:S01]  /*7bf0*/  R2UR UR4, R25 ;  /* 0x00000000190472ca */ /* 0x000fe200000e0000 */
[----:B----4-:R-:W-:Y:S01]  /*7c00*/  HADD2.F32 R3, -RZ, R28.H0_H0 ;  /* 0x2000001cff037230 */ /* 0x010fe20000004100 */
[----:B------:R-:W-:Y:S01]  /*7c10*/  ISETP.NE.AND P0, PT, R61, RZ, PT ;  /* 0x000000ff3d00720c */ /* 0x000fe20003f05270 */
[----:B------:R-:W-:Y:S01]  /*7c20*/  HADD2.F32 R20, -RZ, R30.H0_H0 ;  /* 0x2000001eff147230 */ /* 0x000fe20000004100 */
[----:B------:R-:W-:Y:S09]  /*7c30*/  BSSY.RECONVERGENT B0, `(.L_x_131) ;  /* 0x0000058000007945 */ /* 0x000ff20003800200 */
[----:B-12---:R-:W1:Y:S02]  /*7c40*/  LDTM.x16 R4, tmem[UR4+0x20] ;  /* 0x00002004000479ee */ /* 0x006e640008240000 */
        /* <DEDUP_REMOVED lines=59> */
[----:B------:R-:W-:Y:S02]  /*8000*/  LEA R3, R26, UR43, 0x3 ;  /* 0x0000002b1a037c11 */ /* 0x000fe4000f8e18ff */
        /* <DEDUP_REMOVED lines=8> */
[----:B------:R-:W-:Y:S01]  /*8090*/  @P6 SHF.L.U32 R2, R60, 0x1f, RZ ;  /* 0x0000001f3c026819 */ /* 0x000fe200000006ff */
        /* <DEDUP_REMOVED lines=17> */
.L_x_132:
[----:B------:R-:W-:Y:S05]  /*81b0*/  BSYNC.RECONVERGENT B0 ;  /* 0x0000000000007941 */ /* 0x000fea0003800200 */
.L_x_131:
        /* <DEDUP_REMOVED lines=19> */
.L_x_136:
[----:B------:R-:W-:Y:S05]  /*82f0*/  BSYNC B0 ;  /* 0x0000000000007941 */ /* 0x000fea0003800000 */
.L_x_135:
[----:B------:R-:W-:Y:S11]  /*8300*/  ISETP.NE.AND P0, PT, R65, RZ, PT ;  /* 0x000000ff4100720c */ /* 0x000ff60003f05270 */
[----:B------:R-:W-:Y:S02]  /*8310*/  @!UPT UIADD3 URZ, UPT, UPT, URZ, URZ, URZ ;  /* 0x000000fffffff290 */ /* 0x000fe4000fffe0ff */
[----:B------:R3:W4:Y:S04]  /*8320*/  @P0 LDS.128 R28, [R26+UR43+0x200] ;  /* 0x0002002b1a1c0984 */ /* 0x0007280008000c00 */
[----:B------:R3:W1:Y:S02]  /*8330*/  @P0 LDS.128 R36, [R66+0x200] ;  /* 0x0002000042240984 */ /* 0x0006640000000c00 */
.L_x_134:
[----:B------:R-:W-:Y:S05]  /*8340*/  BSYNC B1 ;  /* 0x0000000000017941 */ /* 0x000fea0003800000 */
.L_x_133:
[----:B--2---:R-:W-:Y:S05]  /*8350*/  VIADD R0, R25, 0x30 ;  /* 0x0000003019007836 */ /* 0x004fea0000000000 */
[----:B------:R-:W-:Y:S04]  /*8360*/  SHF.R.U32.HI R0, RZ, 0x15, R0 ;  /* 0x00000015ff007819 */ /* 0x000fe80000011600 */
[----:B------:R-:W-:Y:S11]  /*8370*/  LOP3.LUT P0, RZ, R0, 0x3, R51, 0x48, !PT ;  /* 0x0000000300ff7812 */ /* 0x000ff60007804833 */
[----:B------:R-:W-:Y:S02]  /*8380*/  @!UPT UIADD3 URZ, UPT, UPT, URZ, URZ, URZ ;  /* 0x000000fffffff290 */ /* 0x000fe4000fffe0ff */
[----:B------:R-:W-:Y:S05]  /*8390*/  @!P0 BRA `(.L_x_138) ;  /* 0x0000000000408947 */ /* 0x000fea0003800000 */
[----:B------:R-:W2:Y:S01]  /*83a0*/  LDCU.64 UR8, c[0x4][0x70] ;  /* 0x01000e00ff0877ac */ /* 0x000ea20008000a00 */
[----:B------:R-:W-:Y:S01]  /*83b0*/  MOV R3, 0x0 ;  /* 0x0000000000037802 */ /* 0x000fe20000000f00 */
        /* <DEDUP_REMOVED lines=14> */
.L_x_138:
[----:B------:R-:W-:Y:S01]  /*84a0*/  ISETP.NE.AND P0, PT, R61, RZ, PT ;  /* 0x000000ff3d00720c */ /* 0x000fe20003f05270 */
[----:B------:R-:W-:Y:S05]  /*84b0*/  WARPSYNC.ALL ;  /* 0x0000000000007948 */ /* 0x000fea0003800000 */
[----:B------:R-:W-:Y:S01]  /*84c0*/  R2UR UR4, R25 ;  /* 0x00000000190472ca */ /* 0x000fe200000e0000 */
[--C-:B----4-:R-:W-:Y:S01]  /*84d0*/  HADD2.F32 R20, -RZ, R28.reuse.H0_H0 ;  /* 0x2000001cff147230 */ /* 0x110fe20000004100 */
[----:B------:R-:W-:Y:S01]  /*84e0*/  IADD3 R54, PT, PT, R54, 0xb0, RZ ;  /* 0x000000b036367810 */ /* 0x000fe20007ffe0ff */
[----:B------:R-:W-:Y:S01]  /*84f0*/  HADD2.F32 R21, -RZ, R28.H1_H1 ;  /* 0x3000001cff157230 */ /* 0x000fe20000004100 */
[----:B------:R-:W-:Y:S01]  /*8500*/  BSSY.RECONVERGENT B0, `(.L_x_139) ;  /* 0x0000054000007945 */ /* 0x000fe20003800200 */
[--C-:B------:R-:W-:Y:S01]  /*8510*/  HADD2.F32 R25, -RZ, R29.reuse.H0_H0 ;  /* 0x2000001dff197230 */ /* 0x100fe20000004100 */
[----:B------:R-:W-:Y:S01]  /*8520*/  LOP3.LUT R54, R54, 0xfefffff8, RZ, 0xc0, !PT ;  /* 0xfefffff836367812 */ /* 0x000fe200078ec0ff */
[----:B---3--:R-:W-:Y:S02]  /*8530*/  HADD2.F32 R26, -RZ, R29.H1_H1 ;  /* 0x3000001dff1a7230 */ /* 0x008fe40000004100 */
[--C-:B------:R-:W-:Y:S02]  /*8540*/  HADD2.F32 R28, -RZ, R30.reuse.H0_H0 ;  /* 0x2000001eff1c7230 */ /* 0x100fe40000004100 */
[----:B------:R-:W-:Y:S02]  /*8550*/  HADD2.F32 R29, -RZ, R30.H1_H1 ;  /* 0x3000001eff1d7230 */ /* 0x000fe40000004100 */
[----:B-1----:R-:W1:Y:S01]  /*8560*/  LDTM.x16 R4, tmem[UR4+0x30] ;  /* 0x00003004000479ee */ /* 0x002e620008240000 */
[----:B------:R-:W-:Y:S01]  /*8570*/  NOP ;  /* 0x0000000000007918 */ /* 0x000fe20000000000 */
[----:B-1----:R1:W-:Y:S01]  /*8580*/  SYNCS.ARRIVE.TRANS64.RED.A1T0 RZ, [R54+URZ], RZ ;  /* 0x000000ff36ff79a7 */ /* 0x0023e200081004ff */
[--C-:B------:R-:W-:Y:S02]  /*8590*/  HADD2.F32 R30, -RZ, R31.reuse.H0_H0 ;  /* 0x2000001fff1e7230 */ /* 0x100fe40000004100 */
[----:B------:R-:W-:Y:S02]  /*85a0*/  HADD2.F32 R31, -RZ, R31.H1_H1 ;  /* 0x3000001fff1f7230 */ /* 0x000fe40000004100 */
        /* <DEDUP_REMOVED lines=8> */
[C---:B------:R-:W-:Y:S01]  /*8630*/  FMUL R4, R24.reuse, R4 ;  /* 0x0000000418047220 */ /* 0x040fe20000400000 */
[C---:B------:R-:W-:Y:S01]  /*8640*/  FMUL R5, R24.reuse, R5 ;  /* 0x0000000518057220 */ /* 0x040fe20000400000 */
[C---:B------:R-:W-:Y:S01]  /*8650*/  FMUL R6, R24.reuse, R6 ;  /* 0x0000000618067220 */ /* 0x040fe20000400000 */
[C---:B------:R-:W-:Y:S01]  /*8660*/  FMUL R7, R24.reuse, R7 ;  /* 0x0000000718077220 */ /* 0x040fe20000400000 */
[C---:B------:R-:W-:Y:S01]  /*8670*/  FFMA R4, R27.reuse, R20, R4 ;  /* 0x000000141b047223 */ /* 0x040fe20000000004 */
        /* <DEDUP_REMOVED lines=15> */
[C---:B------:R-:W-:Y:S01]  /*8770*/  FMUL R12, R24.reuse, R16 ;  /* 0x00000010180c7220 */ /* 0x040fe20000400000 */
[C---:B------:R-:W-:Y:S01]  /*8780*/  FFMA R0, R27.reuse, R32, R0 ;  /* 0x000000201b007223 */ /* 0x040fe20000000000 */
[C---:B------:R-:W-:Y:S01]  /*8790*/  FMUL R13, R24.reuse, R17 ;  /* 0x00000011180d7220 */ /* 0x040fe20000400000 */
[----:B------:R-:W-:Y:S01]  /*87a0*/  FFMA R2, R27, R33, R2 ;  /* 0x000000211b027223 */ /* 0x000fe20000000002 */
[----:B------:R-:W-:Y:S01]  /*87b0*/  F2FP.F16.F32.PACK_AB R4, R5, R4 ;  /* 0x000000040504723e */ /* 0x000fe200000000ff */
[C---:B------:R-:W-:Y:S01]  /*87c0*/  FMUL R14, R24.reuse, R18 ;  /* 0x00000012180e7220 */ /* 0x040fe20000400000 */
[----:B------:R-:W-:Y:S01]  /*87d0*/  FFMA R3, R27, R34, R3 ;  /* 0x000000221b037223 */ /* 0x000fe20000000003 */
[----:B------:R-:W-:Y:S01]  /*87e0*/  F2FP.F16.F32.PACK_AB R5, R7, R6 ;  /* 0x000000060705723e */ /* 0x000fe200000000ff */
[----:B------:R-:W-:Y:S01]  /*87f0*/  FFMA R15, R27, R35, R15 ;  /* 0x000000231b0f7223 */ /* 0x000fe2000000000f */
[----:B------:R-:W-:Y:S01]  /*8800*/  FMUL R19, R24, R19 ;  /* 0x0000001318137220 */ /* 0x000fe20000400000 */
[----:B------:R-:W-:Y:S01]  /*8810*/  F2FP.F16.F32.PACK_AB R6, R9, R8 ;  /* 0x000000080906723e */ /* 0x000fe200000000ff */
[----:B------:R-:W-:Y:S01]  /*8820*/  FFMA R12, R27, R36, R12 ;  /* 0x000000241b0c7223 */ /* 0x000fe2000000000c */
[----:B------:R-:W-:Y:S01]  /*8830*/  F2FP.F16.F32.PACK_AB R7, R11, R10 ;  /* 0x0000000a0b07723e */ /* 0x000fe200000000ff */
[C---:B------:R-:W-:Y:S01]  /*8840*/  FFMA R13, R27.reuse, R37, R13 ;  /* 0x000000251b0d7223 */ /* 0x040fe2000000000d */
[C---:B------:R-:W-:Y:S01]  /*8850*/  FFMA R14, R27.reuse, R38, R14 ;  /* 0x000000261b0e7223 */ /* 0x040fe2000000000e */
[----:B------:R-:W-:Y:S01]  /*8860*/  FFMA R19, R27, R39, R19 ;  /* 0x000000271b137223 */ /* 0x000fe20000000013 */
[----:B------:R-:W-:Y:S01]  /*8870*/  F2FP.F16.F32.PACK_AB R16, R2, R0 ;  /* 0x000000000210723e */ /* 0x000fe200000000ff */
[----:B------:R1:W-:Y:S01]  /*8880*/  STS.128 [R57+UR43+0x3200], R4 ;  /* 0x0032000439007988 */ /* 0x0003e20008000c2b */
        /* <DEDUP_REMOVED lines=27> */
.L_x_140:
[----:B------:R-:W-:Y:S05]  /*8a40*/  BSYNC.RECONVERGENT B0 ;  /* 0x0000000000007941 */ /* 0x000fea0003800200 */
.L_x_139:
[----:B------:R-:W-:Y:S01]  /*8a50*/  BAR.SYNC.DEFER_BLOCKING 0x1, 0x80 ;  /* 0x0042000000007b1d */ /* 0x000fe20000010000 */
[----:B------:R-:W-:Y:S01]  /*8a60*/  UISETP.NE.AND UP0, UPT, UR52, -0x4, UPT ;  /* 0xfffffffc3400788c */ /* 0x000fe2000bf05270 */
[----:B------:R-:W-:Y:S08]  /*8a70*/  IADD3 R22, PT, PT, R22, 0x1, RZ ;  /* 0x0000000116167810 */ /* 0x000ff00007ffe0ff */
[----:B------:R-:W-:Y:S05]  /*8a80*/  BRA.U !UP0, `(.L_x_141) ;  /* 0x0000000108287547 */ /* 0x000fea000b800000 */
[----:B------:R-:W-:Y:S01]  /*8a90*/  ISETP.NE.AND P0, PT, R62, RZ, PT ;  /* 0x000000ff3e00720c */ /* 0x000fe20003f05270 */
[----:B------:R-:W-:Y:S01]  /*8aa0*/  IMAD.U32 R2, RZ, RZ, UR46 ;  /* 0x0000002eff027e24 */ /* 0x000fe2000f8e00ff */
[----:B------:R-:W-:Y:S01]  /*8ab0*/  UIADD3 UR4, UPT, UPT, UR46, 0x1, URZ ;  /* 0x000000012e047890 */ /* 0x000fe2000fffe0ff */
[----:B------:R-:W-:Y:S03]  /*8ac0*/  IMAD.U32 R0, RZ, RZ, UR47 ;  /* 0x0000002fff007e24 */ /* 0x000fe6000f8e00ff */
[----:B------:R-:W-:Y:S04]  /*8ad0*/  UISETP.NE.AND UP0, UPT, UR4, 0x4, UPT ;  /* 0x000000040400788c */ /* 0x000fe8000bf05270 */
[----:B------:R-:W-:Y:S03]  /*8ae0*/  USEL UR46, UR4, URZ, UP0 ;  /* 0x000000ff042e7287 */ /* 0x000fe60008000000 */
[----:B------:R-:W-:Y:S05]  /*8af0*/  @P0 LEA R2, R2, UR43, 0x3 ;  /* 0x0000002b02020c11 */ /* 0x000fea000f8e18ff */
[----:B------:R-:W-:Y:S05]  /*8b00*/  @P0 VIADD R2, R2, 0x40 ;  /* 0x0000004002020836 */ /* 0x000fea0000000000 */
[----:B------:R-:W-:Y:S04]  /*8b10*/  @P0 PRMT R0, R0, 0x654, R2 ;  /* 0x0000065400000816 */ /* 0x000fe80000000002 */
[----:B------:R2:W-:Y:S03]  /*8b20*/  @P0 SYNCS.ARRIVE.TRANS64.RED.A1T0 RZ, [R0+URZ], RZ ;  /* 0x000000ff00ff09a7 */ /* 0x0005e600081004ff */
.L_x_141:
[----:B------:R-:W-:Y:S01]  /*8b30*/  R2UR UR4, R52 ;  /* 0x00000000340472ca */ /* 0x000fe200000e0000 */
[----:B------:R-:W-:Y:S01]  /*8b40*/  UISETP.NE.AND UP0, UPT, UR62, URZ, UPT ;  /* 0x000000ff3e00728c */ /* 0x000fe2000bf05270 */
[----:B------:R-:W-:Y:S01]  /*8b50*/  ISETP.NE.AND P0, PT, R56, 0x2, PT ;  /* 0x000000023800780c */ /* 0x000fe20003f05270 */
[----:B------:R-:W-:Y:S01]  /*8b60*/  UIADD3 UR28, UPT, UPT, UR38, UR63, URZ ;  /* 0x0000003f261c7290 */ /* 0x000fe2000fffe0ff */
[----:B------:R-:W-:Y:S01]  /*8b70*/  ISETP.NE.AND P1, PT, R22, 0x4, PT ;  /* 0x000000041600780c */ /* 0x000fe20003f25270 */
[----:B------:R-:W-:Y:S01]  /*8b80*/  UIADD3 UR52, UPT, UPT, UR52, 0x4, URZ ;  /* 0x0000000434347890 */ /* 0x000fe2000fffe0ff */
[----:B------:R-:W-:Y:S01]  /*8b90*/  SEL R2, RZ, 0x1, P0 ;  /* 0x00000001ff027807 */ /* 0x000fe20000000000 */
[----:B------:R-:W-:Y:S01]  /*8ba0*/  UMOV UR36, UR61 ;  /* 0x0000003d00247c82 */ /* 0x000fe20008000000 */
[----:B--2---:R-:W-:Y:S02]  /*8bb0*/  SEL R0, RZ, 0x1, P1 ;  /* 0x00000001ff007807 */ /* 0x004fe40000800000 */
[----:B------:R-:W-:Y:S02]  /*8bc0*/  LOP3.LUT R58, R58, R2, RZ, 0x3c, !PT ;  /* 0x000000023a3a7212 */ /* 0x000fe400078e3cff */
[----:B------:R-:W-:Y:S01]  /*8bd0*/  LOP3.LUT R59, R59, R0, RZ, 0x3c, !PT ;  /* 0x000000003b3b7212 */ /* 0x000fe200078e3cff */
[----:B------:R-:W-:Y:S01]  /*8be0*/  UIADD3 UR20, UPT, UPT, UR37, UR4, URZ ;  /* 0x0000000425147290 */ /* 0x000fe2000fffe0ff */
[----:B------:R-:W-:Y:S02]  /*8bf0*/  SEL R56, R56, RZ, P0 ;  /* 0x000000ff38387207 */ /* 0x000fe40000000000 */
[----:B------:R-:W-:Y:S01]  /*8c00*/  SEL R22, R22, RZ, P1 ;  /* 0x000000ff16167207 */ /* 0x000fe20000800000 */
[----:B------:R-:W-:Y:S08]  /*8c10*/  BRA.U UP0, `(.L_x_142) ;  /* 0xffffffcd00787547 */ /* 0x000ff0000b83ffff */
[----:B------:R-:W2:Y:S01]  /*8c20*/  LDCU.64 UR4, c[0x0][0x888] ;  /* 0x00011100ff0477ac */ /* 0x000ea20008000a00 */
[----:B------:R-:W3:Y:S01]  /*8c30*/  LDCU.64 UR6, c[0x0][0x890] ;  /* 0x00011200ff0677ac */ /* 0x000ee20008000a00 */
[----:B--2---:R-:W-:Y:S02]  /*8c40*/  ISETP.NE.U32.AND P2, PT, RZ, UR4, PT ;  /* 0x00000004ff007c0c */ /* 0x004fe4000bf45070 */
[----:B---3--:R-:W-:Y:S02]  /*8c50*/  ISETP.NE.U32.AND P1, PT, RZ, UR6, PT ;  /* 0x00000006ff007c0c */ /* 0x008fe4000bf25070 */
[----:B------:R-:W-:Y:S02]  /*8c60*/  ISETP.NE.AND.EX P2, PT, RZ, UR5, PT, P2 ;  /* 0x00000005ff007c0c */ /* 0x000fe4000bf45320 */
[----:B------:R-:W-:-:S13]  /*8c70*/  ISETP.NE.AND.EX P0, PT, RZ, UR7, PT, P1 ;  /* 0x00000007ff007c0c */ /* 0x000fda000bf05310 */
[----:B------:R-:W-:Y:S05]  /*8c80*/  @P2 BRA P0, `(.L_x_143) ;  /* 0x00000000003c2947 */ /* 0x000fea0000000000 */
[----:B------:R-:W-:-:S13]  /*8c90*/  ISETP.NE.AND.EX P1, PT, RZ, UR7, PT, P1 ;  /* 0x00000007ff007c0c */ /* 0x000fda000bf25310 */
[----:B------:R-:W-:Y:S05]  /*8ca0*/  @P1 BRA `(.L_x_144) ;  /* 0x00000000000c1947 */ /* 0x000fea0003800000 */
[----:B------:R-:W-:-:S13]  /*8cb0*/  FSETP.NEU.AND P0, PT, R27, RZ, PT ;  /* 0x000000ff1b00720b */ /* 0x000fda0003f0d000 */
[----:B------:R-:W-:Y:S05]  /*8cc0*/  @!P0 EXIT ;  /* 0x000000000000894d */ /* 0x000fea0003800000 */
[----:B------:R-:W-:Y:S05]  /*8cd0*/  BRA `(.L_x_143) ;  /* 0x0000000000287947 */ /* 0x000fea0003800000 */
.L_x_144:
[----:B------:R-:W-:Y:S01]  /*8ce0*/  ISETP.NE.AND P0, PT, R55, RZ, PT ;  /* 0x000000ff3700720c */ /* 0x000fe20003f05270 */
[----:B------:R-:W-:-:S12]  /*8cf0*/  BSSY.RECONVERGENT B0, `(.L_x_143) ;  /* 0x0000008000007945 */ /* 0x000fd80003800200 */
[----:B------:R-:W-:Y:S05]  /*8d00*/  @P0 BRA `(.L_x_145) ;  /* 0x0000000000100947 */ /* 0x000fea0003800000 */
[----:B------:R-:W-:-:S04]  /*8d10*/  ISETP.NE.U32.AND P0, PT, RZ, UR4, PT ;  /* 0x00000004ff007c0c */ /* 0x000fc8000bf05070 */
[----:B------:R-:W-:-:S13]  /*8d20*/  ISETP.NE.AND.EX P0, PT, RZ, UR5, PT, P0 ;  /* 0x00000005ff007c0c */ /* 0x000fda000bf05300 */
[----:B------:R-:W-:Y:S05]  /*8d30*/  @!P0 EXIT ;  /* 0x000000000000894d */ /* 0x000fea0003800000 */
[----:B------:R-:W-:Y:S05]  /*8d40*/  BRA `(.L_x_146) ;  /* 0x0000000000087947 */ /* 0x000fea0003800000 */
.L_x_145:
[----:B------:R-:W-:-:S13]  /*8d50*/  FSETP.NEU.AND P0, PT, R27, RZ, PT ;  /* 0x000000ff1b00720b */ /* 0x000fda0003f0d000 */
[----:B------:R-:W-:Y:S05]  /*8d60*/  @!P0 EXIT ;  /* 0x000000000000894d */ /* 0x000fea0003800000 */
.L_x_146:
[----:B------:R-:W-:Y:S05]  /*8d70*/  BSYNC.RECONVERGENT B0 ;  /* 0x0000000000007941 */ /* 0x000fea0003800200 */
.L_x_143:
[----:B------:R-:W-:Y:S01]  /*8d80*/  ULEA UR6, UR46, UR43, 0x3 ;  /* 0x0000002b2e067291 */ /* 0x000fe2000f8e18ff */
[----:B------:R-:W-:-:S04]  /*8d90*/  DEPBAR.LE SB0, 0x0 ;  /* 0x000080000000791a */ /* 0x000fc80000000000 */
[----:B------:R-:W-:-:S04]  /*8da0*/  UIADD3 UR6, UPT, UPT, UR6, 0x40, URZ ;  /* 0x0000004006067890 */ /* 0x000fc8000fffe0ff */
[----:B------:R-:W-:-:S09]  /*8db0*/  UPRMT UR6, UR47, 0x654, UR6 ;  /* 0x000006542f067896 */ /* 0x000fd20008000006 */
[----:B------:R-:W-:Y:S01]  /*8dc0*/  SYNCS.ARRIVE.TRANS64.RED.A1T0 RZ, [UR6], RZ ;  /* 0x000000ffffff79a7 */ /* 0x000fe20008100406 */
[----:B------:R-:W-:Y:S05]  /*8dd0*/  EXIT ;  /* 0x000000000000794d */ /* 0x000fea0003800000 */
.L_x_24:
[----:B--2---:R2:W3:Y:S02]  /*8de0*/  SYNCS.PHASECHK.TRANS64.TRYWAIT P0, [R0+URZ+0xe0], R2 ;  /* 0x0000e002000075a7 */ /* 0x0044e400080011ff */
[----:B---3--:R-:W-:Y:S05]  /*8df0*/  @!P0 NANOSLEEP.SYNCS 0x989680 ;  /* 0x009896800000895d */ /* 0x008fea0003900000 */
[----:B------:R-:W3:Y:S02]  /*8e00*/  @!P0 SYNCS.PHASECHK.TRANS64 P0, [R0+URZ+0xe0], R2 ;  /* 0x0000e002000085a7 */ /* 0x000ee400080010ff */
[----:B---3--:R-:W-:Y:S05]  /*8e10*/  @!P0 BRA `(.L_x_24) ;  /* 0xfffffffc00f08947 */ /* 0x008fea000383ffff */
[----:B------:R-:W-:Y:S05]  /*8e20*/  BRA `(.L_x_147) ;  /* 0xffffff8c00447947 */ /* 0x000fea000383ffff */
.L_x_27:
[----:B-1----:R-:W-:-:S07]  /*8e30*/  MOV R0, UR33 ;  /* 0x0000002100007c02 */ /* 0x002fce0008000f00 */
.L_x_148:
[----:B-1----:R1:W2:Y:S02]  /*8e40*/  SYNCS.PHASECHK.TRANS64.TRYWAIT P0, [R0+URZ+0x10], R3 ;  /* 0x00001003000075a7 */ /* 0x0022a400080011ff */
[----:B--2---:R-:W-:Y:S05]  /*8e50*/  @!P0 NANOSLEEP.SYNCS 0x989680 ;  /* 0x009896800000895d */ /* 0x004fea0003900000 */
[----:B------:R-:W2:Y:S02]  /*8e60*/  @!P0 SYNCS.PHASECHK.TRANS64 P0, [R0+URZ+0x10], R3 ;  /* 0x00001003000085a7 */ /* 0x000ea400080010ff */
[----:B--2---:R-:W-:Y:S05]  /*8e70*/  @!P0 BRA `(.L_x_148) ;  /* 0xfffffffc00f08947 */ /* 0x004fea000383ffff */
[----:B------:R-:W-:Y:S05]  /*8e80*/  BRA `(.L_x_26) ;  /* 0xffffff8c00a07947 */ /* 0x000fea000383ffff */
.L_x_34:
[----:B-1----:R-:W-:-:S07]  /*8e90*/  MOV R0, UR17 ;  /* 0x0000001100007c02 */ /* 0x002fce0008000f00 */
.L_x_149:
[----:B-1----:R1:W2:Y:S02]  /*8ea0*/  SYNCS.PHASECHK.TRANS64.TRYWAIT P0, [R0+URZ+0x10], R3 ;  /* 0x00001003000075a7 */ /* 0x0022a400080011ff */
[----:B--2---:R-:W-:Y:S05]  /*8eb0*/  @!P0 NANOSLEEP.SYNCS 0x989680 ;  /* 0x009896800000895d */ /* 0x004fea0003900000 */
[----:B------:R-:W2:Y:S02]  /*8ec0*/  @!P0 SYNCS.PHASECHK.TRANS64 P0, [R0+URZ+0x10], R3 ;  /* 0x00001003000085a7 */ /* 0x000ea400080010ff */
[----:B--2---:R-:W-:Y:S05]  /*8ed0*/  @!P0 BRA `(.L_x_149) ;  /* 0xfffffffc00f08947 */ /* 0x004fea000383ffff */
[----:B------:R-:W-:Y:S05]  /*8ee0*/  BRA `(.L_x_33) ;  /* 0xffffff9000707947 */ /* 0x000fea000383ffff */
.L_x_39:
[----:B-1----:R1:W2:Y:S02]  /*8ef0*/  SYNCS.PHASECHK.TRANS64.TRYWAIT P0, [R3+URZ+0x70], R0 ;  /* 0x00007000030075a7 */ /* 0x0022a400080011ff */
[----:B--2---:R-:W-:Y:S05]  /*8f00*/  @!P0 NANOSLEEP.SYNCS 0x989680 ;  /* 0x009896800000895d */ /* 0x004fea0003900000 */
[----:B------:R-:W2:Y:S02]  /*8f10*/  @!P0 SYNCS.PHASECHK.TRANS64 P0, [R3+URZ+0x70], R0 ;  /* 0x00007000030085a7 */ /* 0x000ea400080010ff */
[----:B--2---:R-:W-:Y:S05]  /*8f20*/  @!P0 BRA `(.L_x_39) ;  /* 0xfffffffc00f08947 */ /* 0x004fea000383ffff */
[----:B------:R-:W-:Y:S05]  /*8f30*/  BRA `(.L_x_150) ;  /* 0xffffff9400287947 */ /* 0x000fea000383ffff */
.L_x_43:
[----:B------:R-:W-:-:S07]  /*8f40*/  MOV R0, UR4 ;  /* 0x0000000400007c02 */ /* 0x000fce0008000f00 */
.L_x_151:
[----:B-1----:R1:W2:Y:S02]  /*8f50*/  SYNCS.PHASECHK.TRANS64.TRYWAIT P0, [R0+URZ], R2 ;  /* 0x00000002000075a7 */ /* 0x0022a400080011ff */
[----:B--2---:R-:W-:Y:S05]  /*8f60*/  @!P0 NANOSLEEP.SYNCS 0x989680 ;  /* 0x009896800000895d */ /* 0x004fea0003900000 */
[----:B------:R-:W2:Y:S02]  /*8f70*/  @!P0 SYNCS.PHASECHK.TRANS64 P0, [R0+URZ], R2 ;  /* 0x00000002000085a7 */ /* 0x000ea400080010ff */
[----:B--2---:R-:W-:Y:S05]  /*8f80*/  @!P0 BRA `(.L_x_151) ;  /* 0xfffffffc00f08947 */ /* 0x004fea000383ffff */
[----:B------:R-:W-:Y:S05]  /*8f90*/  BRA `(.L_x_152) ;  /* 0xffffff9800d07947 */ /* 0x000fea000383ffff */
.L_x_46:
[----:B--2---:R2:W3:Y:S02]  /*8fa0*/  SYNCS.PHASECHK.TRANS64.TRYWAIT P0, [R2+URZ+0xd0], R4 ;  /* 0x0000d004020075a7 */ /* 0x0044e400080011ff */
[----:B---3--:R-:W-:Y:S05]  /*8fb0*/  @!P0 NANOSLEEP.SYNCS 0x989680 ;  /* 0x009896800000895d */ /* 0x008fea0003900000 */
[----:B------:R-:W3:Y:S02]  /*8fc0*/  @!P0 SYNCS.PHASECHK.TRANS64 P0, [R2+URZ+0xd0], R4 ;  /* 0x0000d004020085a7 */ /* 0x000ee400080010ff */
[----:B---3--:R-:W-:Y:S05]  /*8fd0*/  @!P0 BRA `(.L_x_46) ;  /* 0xfffffffc00f08947 */ /* 0x008fea000383ffff */
[----:B------:R-:W-:Y:S05]  /*8fe0*/  BRA `(.L_x_153) ;  /* 0xffffff9c002c7947 */ /* 0x000fea000383ffff */
.L_x_47:
[----:B------:R-:W-:-:S07]  /*8ff0*/  MOV R2, UR4 ;  /* 0x0000000400027c02 */ /* 0x000fce0008000f00 */
.L_x_154:
[----:B--2---:R2:W3:Y:S02]  /*9000*/  SYNCS.PHASECHK.TRANS64.TRYWAIT P0, [R2+URZ+0x80], R5 ;  /* 0x00008005020075a7 */ /* 0x0044e400080011ff */
[----:B---3--:R-:W-:Y:S05]  /*9010*/  @!P0 NANOSLEEP.SYNCS 0x989680 ;  /* 0x009896800000895d */ /* 0x008fea0003900000 */
[----:B------:R-:W3:Y:S02]  /*9020*/  @!P0 SYNCS.PHASECHK.TRANS64 P0, [R2+URZ+0x80], R5 ;  /* 0x00008005020085a7 */ /* 0x000ee400080010ff */
[----:B---3--:R-:W-:Y:S05]  /*9030*/  @!P0 BRA `(.L_x_154) ;  /* 0xfffffffc00f08947 */ /* 0x008fea000383ffff */
[----:B------:R-:W-:Y:S05]  /*9040*/  BRA `(.L_x_155) ;  /* 0xffffff9c003c7947 */ /* 0x000fea000383ffff */
.L_x_48:
[----:B--2---:R2:W3:Y:S02]  /*9050*/  SYNCS.PHASECHK.TRANS64.TRYWAIT P1, [R2+URZ+0x70], R4 ;  /* 0x00007004020075a7 */ /* 0x0044e400080211ff */
[----:B---3--:R-:W-:Y:S05]  /*9060*/  @!P1 NANOSLEEP.SYNCS 0x989680 ;  /* 0x009896800000995d */ /* 0x008fea0003900000 */
[----:B------:R-:W3:Y:S02]  /*9070*/  @!P1 SYNCS.PHASECHK.TRANS64 P1, [R2+URZ+0x70], R4 ;  /* 0x00007004020095a7 */ /* 0x000ee400080210ff */
[----:B---3--:R-:W-:Y:S05]  /*9080*/  @!P1 BRA `(.L_x_48) ;  /* 0xfffffffc00f09947 */ /* 0x008fea000383ffff */
[----:B------:R-:W-:Y:S05]  /*9090*/  BRA `(.L_x_156) ;  /* 0xffffff9c006c7947 */ /* 0x000fea000383ffff */
.L_x_51:
[----:B------:R-:W-:-:S07]  /*90a0*/  MOV R0, UR4 ;  /* 0x0000000400007c02 */ /* 0x000fce0008000f00 */
.L_x_157:
[----:B--2---:R2:W3:Y:S02]  /*90b0*/  SYNCS.PHASECHK.TRANS64.TRYWAIT P0, [R0+URZ+0x80], R2 ;  /* 0x00008002000075a7 */ /* 0x0044e400080011ff */
[----:B---3--:R-:W-:Y:S05]  /*90c0*/  @!P0 NANOSLEEP.SYNCS 0x989680 ;  /* 0x009896800000895d */ /* 0x008fea0003900000 */
[----:B------:R-:W3:Y:S02]  /*90d0*/  @!P0 SYNCS.PHASECHK.TRANS64 P0, [R0+URZ+0x80], R2 ;  /* 0x00008002000085a7 */ /* 0x000ee400080010ff */
[----:B---3--:R-:W-:Y:S05]  /*90e0*/  @!P0 BRA `(.L_x_157) ;  /* 0xfffffffc00f08947 */ /* 0x008fea000383ffff */
[----:B------:R-:W-:Y:S05]  /*90f0*/  BRA `(.L_x_50) ;  /* 0xffffff9c00c07947 */ /* 0x000fea000383ffff */
.L_x_60:
[----:B--2---:R-:W-:-:S04]  /*9100*/  MOV R5, UR5 ;  /* 0x0000000500057c02 */ /* 0x004fc80008000f00 */
[----:B------:R2:W3:Y:S03]  /*9110*/  SYNCS.PHASECHK.TRANS64.TRYWAIT P0, [R5+URZ+0x8], R6 ;  /* 0x00000806050075a7 */ /* 0x0004e600080011ff */
[----:B---3--:R-:W-:Y:S05]  /*9120*/  @!P0 NANOSLEEP.SYNCS 0x989680 ;  /* 0x009896800000895d */ /* 0x008fea0003900000 */
[----:B------:R-:W3:Y:S02]  /*9130*/  @!P0 SYNCS.PHASECHK.TRANS64 P0, [R5+URZ+0x8], R6 ;  /* 0x00000806050085a7 */ /* 0x000ee400080010ff */
[----:B---3--:R-:W-:Y:S05]  /*9140*/  @!P0 BRA `(.L_x_60) ;  /* 0xfffffffc00ec8947 */ /* 0x008fea000383ffff */
[----:B------:R-:W-:Y:S05]  /*9150*/  BRA `(.L_x_59) ;  /* 0xffffffa000747947 */ /* 0x000fea000383ffff */
.L_x_62:
[----:B------:R-:W-:Y:S01]  /*9160*/  BSSY B0, `(.L_x_158) ;  /* 0x0000006000007945 */ /* 0x000fe20003800000 */
[----:B------:R-:W-:-:S07]  /*9170*/  MOV R15, 0xffffffff ;  /* 0xffffffff000f7802 */ /* 0x000fce0000000f00 */
[----:B-12--5:R-:W-:Y:S05]  /*9180*/  WARPSYNC.COLLECTIVE R15, `(.L_x_159) ;  /* 0x000000000f0c7348 */ /* 0x026fea0003c00000 */
[----:B------:R-:W-:Y:S02]  /*9190*/  ELECT P6, UR79, PT ;  /* 0x00000000004f782f */ /* 0x000fe400038c0000 */
[----:B------:R-:W-:Y:S01]  /*91a0*/  MOV R14, UR79 ;  /* 0x0000004f000e7c02 */ /* 0x000fe20008000f00 */
[----:B-12--5:R-:W-:Y:S10]  /*91b0*/  ENDCOLLECTIVE ;  /* 0x000000000000791b */ /* 0x026ff40003800000 */
.L_x_159:
[----:B------:R-:W-:Y:S05]  /*91c0*/  BSYNC B0 ;  /* 0x0000000000007941 */ /* 0x000fea0003800000 */
.L_x_158:
[----:B------:R-:W-:Y:S05]  /*91d0*/  BRA `(.L_x_160) ;  /* 0xffffffa000a47947 */ /* 0x000fea000383ffff */
.L_x_64:
[----:B--2---:R-:W-:-:S04]  /*91e0*/  MOV R0, UR5 ;  /* 0x0000000500007c02 */ /* 0x004fc80008000f00 */
[----:B------:R2:W3:Y:S03]  /*91f0*/  SYNCS.PHASECHK.TRANS64.TRYWAIT P0, [R0+URZ+0x8], R4 ;  /* 0x00000804000075a7 */ /* 0x0004e600080011ff */
[----:B---3--:R-:W-:Y:S05]  /*9200*/  @!P0 NANOSLEEP.SYNCS 0x989680 ;  /* 0x009896800000895d */ /* 0x008fea0003900000 */
[----:B------:R-:W3:Y:S02]  /*9210*/  @!P0 SYNCS.PHASECHK.TRANS64 P0, [R0+URZ+0x8], R4 ;  /* 0x00000804000085a7 */ /* 0x000ee400080010ff */
[----:B---3--:R-:W-:Y:S05]  /*9220*/  @!P0 BRA `(.L_x_64) ;  /* 0xfffffffc00ec8947 */ /* 0x008fea000383ffff */
[----:B------:R-:W-:Y:S05]  /*9230*/  BRA `(.L_x_63) ;  /* 0xffffffa000a87947 */ /* 0x000fea000383ffff */
.L_x_65:
[----:B-1----:R1:W2:Y:S02]  /*9240*/  SYNCS.PHASECHK.TRANS64.TRYWAIT P0, [R0+URZ+0x70], R4 ;  /* 0x00007004000075a7 */ /* 0x0022a400080011ff */
[----:B--2---:R-:W-:Y:S05]  /*9250*/  @!P0 NANOSLEEP.SYNCS 0x989680 ;  /* 0x009896800000895d */ /* 0x004fea0003900000 */
[----:B------:R-:W2:Y:S02]  /*9260*/  @!P0 SYNCS.PHASECHK.TRANS64 P0, [R0+URZ+0x70], R4 ;  /* 0x00007004000085a7 */ /* 0x000ea400080010ff */
[----:B--2---:R-:W-:Y:S05]  /*9270*/  @!P0 BRA `(.L_x_65) ;  /* 0xfffffffc00f08947 */ /* 0x004fea000383ffff */
[----:B------:R-:W-:Y:S05]  /*9280*/  BRA `(.L_x_161) ;  /* 0xffffffa400907947 */ /* 0x000fea000383ffff */
.L_x_67:
[----:B------:R-:W-:-:S07]  /*9290*/  MOV R0, UR31 ;  /* 0x0000001f00007c02 */ /* 0x000fce0008000f00 */
.L_x_162:
[----:B-1----:R1:W2:Y:S02]  /*92a0*/  SYNCS.PHASECHK.TRANS64.TRYWAIT P0, [R0+URZ+0xb0], R4 ;  /* 0x0000b004000075a7 */ /* 0x0022a400080011ff */
[----:B--2---:R-:W-:Y:S05]  /*92b0*/  @!P0 NANOSLEEP.SYNCS 0x989680 ;  /* 0x009896800000895d */ /* 0x004fea0003900000 */
[----:B------:R-:W2:Y:S02]  /*92c0*/  @!P0 SYNCS.PHASECHK.TRANS64 P0, [R0+URZ+0xb0], R4 ;  /* 0x0000b004000085a7 */ /* 0x000ea400080010ff */
[----:B--2---:R-:W-:Y:S05]  /*92d0*/  @!P0 BRA `(.L_x_162) ;  /* 0xfffffffc00f08947 */ /* 0x004fea000383ffff */
[----:B------:R-:W-:Y:S05]  /*92e0*/  BRA `(.L_x_163) ;  /* 0xffffffa400dc7947 */ /* 0x000fea000383ffff */
.L_x_70:
[----:B------:R-:W-:Y:S07]  /*92f0*/  MOV R0, UR5 ;  /* 0x0000000500007c02 */ /* 0x000fee0008000f00 */
.L_x_164:
[----:B-1----:R1:W2:Y:S02]  /*9300*/  SYNCS.PHASECHK.TRANS64.TRYWAIT P0, [R0+URZ], R4 ;  /* 0x00000004000075a7 */ /* 0x0022a400080011ff */
[----:B--2---:R-:W-:Y:S05]  /*9310*/  @!P0 NANOSLEEP.SYNCS 0x989680 ;  /* 0x009896800000895d */ /* 0x004fea0003900000 */
[----:B------:R-:W2:Y:S02]  /*9320*/  @!P0 SYNCS.PHASECHK.TRANS64 P0, [R0+URZ], R4 ;  /* 0x00000004000085a7 */ /* 0x000ea400080010ff */
[----:B--2---:R-:W-:Y:S05]  /*9330*/  @!P0 BRA `(.L_x_164) ;  /* 0xfffffffc00f08947 */ /* 0x004fea000383ffff */
[----:B------:R-:W-:Y:S05]  /*9340*/  BRA `(.L_x_69) ;  /* 0xffffffa400f07947 */ /* 0x000fea000383ffff */
.L_x_74:
[----:B-1----:R-:W-:-:S07]  /*9350*/  MOV R0, UR4 ;  /* 0x0000000400007c02 */ /* 0x002fce0008000f00 */
.L_x_165:
[----:B-1----:R1:W2:Y:S02]  /*9360*/  SYNCS.PHASECHK.TRANS64.TRYWAIT P0, [R0+URZ], R2 ;  /* 0x00000002000075a7 */ /* 0x0022a400080011ff */
[----:B--2---:R-:W-:Y:S05]  /*9370*/  @!P0 NANOSLEEP.SYNCS 0x989680 ;  /* 0x009896800000895d */ /* 0x004fea0003900000 */
[----:B------:R-:W2:Y:S02]  /*9380*/  @!P0 SYNCS.PHASECHK.TRANS64 P0, [R0+URZ], R2 ;  /* 0x00000002000085a7 */ /* 0x000ea400080010ff */
[----:B--2---:R-:W-:Y:S05]  /*9390*/  @!P0 BRA `(.L_x_165) ;  /* 0xfffffffc00f08947 */ /* 0x004fea000383ffff */
[----:B------:R-:W-:Y:S05]  /*93a0*/  BRA `(.L_x_166) ;  /* 0xffffffa800e47947 */ /* 0x000fea000383ffff */
.L_x_75:
[----:B------:R-:W-:-:S07]  /*93b0*/  MOV R0, UR5 ;  /* 0x0000000500007c02 */ /* 0x000fce0008000f00 */
.L_x_167:
[----:B-1----:R1:W2:Y:S02]  /*93c0*/  SYNCS.PHASECHK.TRANS64.TRYWAIT P0, [R0+URZ], R3 ;  /* 0x00000003000075a7 */ /* 0x0022a400080011ff */
[----:B--2---:R-:W-:Y:S05]  /*93d0*/  @!P0 NANOSLEEP.SYNCS 0x989680 ;  /* 0x009896800000895d */ /* 0x004fea0003900000 */
[----:B------:R-:W2:Y:S02]  /*93e0*/  @!P0 SYNCS.PHASECHK.TRANS64 P0, [R0+URZ], R3 ;  /* 0x00000003000085a7 */ /* 0x000ea400080010ff */
[----:B--2---:R-:W-:Y:S05]  /*93f0*/  @!P0 BRA `(.L_x_167) ;  /* 0xfffffffc00f08947 */ /* 0x004fea000383ffff */
[----:B------:R-:W-:Y:S05]  /*9400*/  BRA `(.L_x_168) ;  /* 0xffffffa800f07947 */ /* 0x000fea000383ffff */
.L_x_76:
[----:B------:R-:W-:-:S07]  /*9410*/  MOV R0, UR5 ;  /* 0x0000000500007c02 */ /* 0x000fce0008000f00 */
.L_x_169:
[----:B-1----:R1:W2:Y:S02]  /*9420*/  SYNCS.PHASECHK.TRANS64.TRYWAIT P0, [R0+URZ], R3 ;  /* 0x00000003000075a7 */ /* 0x0022a400080011ff */
[----:B--2---:R-:W-:Y:S05]  /*9430*/  @!P0 NANOSLEEP.SYNCS 0x989680 ;  /* 0x009896800000895d */ /* 0x004fea0003900000 */
[----:B------:R-:W2:Y:S02]  /*9440*/  @!P0 SYNCS.PHASECHK.TRANS64 P0, [R0+URZ], R3 ;  /* 0x00000003000085a7 */ /* 0x000ea400080010ff */
[----:B--2---:R-:W-:Y:S05]  /*9450*/  @!P0 BRA `(.L_x_169) ;  /* 0xfffffffc00f08947 */ /* 0x004fea000383ffff */
[----:B------:R-:W-:Y:S05]  /*9460*/  BRA `(.L_x_170) ;  /* 0xffffffa800fc7947 */ /* 0x000fea000383ffff */
.L_x_79:
[----:B------:R-:W-:-:S07]  /*9470*/  MOV R0, UR26 ;  /* 0x0000001a00007c02 */ /* 0x000fce0008000f00 */
.L_x_171:
[----:B-1----:R1:W2:Y:S02]  /*9480*/  SYNCS.PHASECHK.TRANS64.TRYWAIT P1, [R0+URZ+0xf0], R2 ;  /* 0x0000f002000075a7 */ /* 0x0022a400080211ff */
[----:B--2---:R-:W-:Y:S05]  /*9490*/  @!P1 NANOSLEEP.SYNCS 0x989680 ;  /* 0x009896800000995d */ /* 0x004fea0003900000 */
[----:B------:R-:W2:Y:S02]  /*94a0*/  @!P1 SYNCS.PHASECHK.TRANS64 P1, [R0+URZ+0xf0], R2 ;  /* 0x0000f002000095a7 */ /* 0x000ea400080210ff */
[----:B--2---:R-:W-:Y:S05]  /*94b0*/  @!P1 BRA `(.L_x_171) ;  /* 0xfffffffc00f09947 */ /* 0x004fea000383ffff */
[----:B------:R-:W-:Y:S05]  /*94c0*/  BRA `(.L_x_172) ;  /* 0xffffffac00487947 */ /* 0x000fea000383ffff */
.L_x_84:
[----:B---3--:R3:W4:Y:S02]  /*94d0*/  SYNCS.PHASECHK.TRANS64.TRYWAIT P0, [R12+URZ+0x70], R0 ;  /* 0x000070000c0075a7 */ /* 0x00872400080011ff */
[----:B----4-:R-:W-:Y:S05]  /*94e0*/  @!P0 NANOSLEEP.SYNCS 0x989680 ;  /* 0x009896800000895d */ /* 0x010fea0003900000 */
[----:B------:R-:W4:Y:S02]  /*94f0*/  @!P0 SYNCS.PHASECHK.TRANS64 P0, [R12+URZ+0x70], R0 ;  /* 0x000070000c0085a7 */ /* 0x000f2400080010ff */
[----:B----4-:R-:W-:Y:S05]  /*9500*/  @!P0 BRA `(.L_x_84) ;  /* 0xfffffffc00f08947 */ /* 0x010fea000383ffff */
[----:B------:R-:W-:Y:S05]  /*9510*/  BRA `(.L_x_173) ;  /* 0xffffffb000707947 */ /* 0x000fea000383ffff */
.L_x_87:
[----:B-1----:R-:W-:Y:S07]  /*9520*/  MOV R0, UR21 ;  /* 0x0000001500007c02 */ /* 0x002fee0008000f00 */
.L_x_174:
[----:B-1----:R1:W3:Y:S02]  /*9530*/  SYNCS.PHASECHK.TRANS64.TRYWAIT P2, [R0+URZ+0x68], R6 ;  /* 0x00006806000075a7 */ /* 0x0022e400080411ff */
[----:B---3--:R-:W-:Y:S05]  /*9540*/  @!P2 NANOSLEEP.SYNCS 0x989680 ;  /* 0x009896800000a95d */ /* 0x008fea0003900000 */
[----:B------:R-:W3:Y:S02]  /*9550*/  @!P2 SYNCS.PHASECHK.TRANS64 P2, [R0+URZ+0x68], R6 ;  /* 0x000068060000a5a7 */ /* 0x000ee400080410ff */
[----:B---3--:R-:W-:Y:S05]  /*9560*/  @!P2 BRA `(.L_x_174) ;  /* 0xfffffffc00f0a947 */ /* 0x008fea000383ffff */
[----:B------:R-:W-:Y:S05]  /*9570*/  BRA `(.L_x_86) ;  /* 0xffffffb400d87947 */ /* 0x000fea000383ffff */
.L_x_90:
[----:B------:R-:W-:Y:S07]  /*9580*/  MOV R0, UR21 ;  /* 0x0000001500007c02 */ /* 0x000fee0008000f00 */
.L_x_175:
[----:B-1----:R1:W3:Y:S02]  /*9590*/  SYNCS.PHASECHK.TRANS64.TRYWAIT P0, [R0+URZ+0x40], R9 ;  /* 0x00004009000075a7 */ /* 0x0022e400080011ff */
[----:B---3--:R-:W-:Y:S05]  /*95a0*/  @!P0 NANOSLEEP.SYNCS 0x989680 ;  /* 0x009896800000895d */ /* 0x008fea0003900000 */
[----:B------:R-:W3:Y:S02]  /*95b0*/  @!P0 SYNCS.PHASECHK.TRANS64 P0, [R0+URZ+0x40], R9 ;  /* 0x00004009000085a7 */ /* 0x000ee400080010ff */
[----:B---3--:R-:W-:Y:S05]  /*95c0*/  @!P0 BRA `(.L_x_175) ;  /* 0xfffffffc00f08947 */ /* 0x008fea000383ffff */
[----:B------:R-:W-:Y:S05]  /*95d0*/  BRA `(.L_x_176) ;  /* 0xffffffb800347947 */ /* 0x000fea000383ffff */
.L_x_91:
[----:B------:R-:W-:Y:S07]  /*95e0*/  MOV R0, UR21 ;  /* 0x0000001500007c02 */ /* 0x000fee0008000f00 */
.L_x_177:
[----:B-1----:R1:W3:Y:S02]  /*95f0*/  SYNCS.PHASECHK.TRANS64.TRYWAIT P0, [R0+URZ+0x48], R9 ;  /* 0x00004809000075a7 */ /* 0x0022e400080011ff */
[----:B---3--:R-:W-:Y:S05]  /*9600*/  @!P0 NANOSLEEP.SYNCS 0x989680 ;  /* 0x009896800000895d */ /* 0x008fea0003900000 */
[----:B------:R-:W3:Y:S02]  /*9610*/  @!P0 SYNCS.PHASECHK.TRANS64 P0, [R0+URZ+0x48], R9 ;  /* 0x00004809000085a7 */ /* 0x000ee400080010ff */
[----:B---3--:R-:W-:Y:S05]  /*9620*/  @!P0 BRA `(.L_x_177) ;  /* 0xfffffffc00f08947 */ /* 0x008fea000383ffff */
[----:B------:R-:W-:Y:S05]  /*9630*/  BRA `(.L_x_178) ;  /* 0xffffffb800907947 */ /* 0x000fea000383ffff */
.L_x_92:
[----:B------:R-:W-:Y:S07]  /*9640*/  MOV R0, UR21 ;  /* 0x0000001500007c02 */ /* 0x000fee0008000f00 */
.L_x_179:
[----:B-1----:R1:W3:Y:S02]  /*9650*/  SYNCS.PHASECHK.TRANS64.TRYWAIT P0, [R0+URZ+0x50], R9 ;  /* 0x00005009000075a7 */ /* 0x0022e400080011ff */
[----:B---3--:R-:W-:Y:S05]  /*9660*/  @!P0 NANOSLEEP.SYNCS 0x989680 ;  /* 0x009896800000895d */ /* 0x008fea0003900000 */
[----:B------:R-:W3:Y:S02]  /*9670*/  @!P0 SYNCS.PHASECHK.TRANS64 P0, [R0+URZ+0x50], R9 ;  /* 0x00005009000085a7 */ /* 0x000ee400080010ff */
[----:B---3--:R-:W-:Y:S05]  /*9680*/  @!P0 BRA `(.L_x_179) ;  /* 0xfffffffc00f08947 */ /* 0x008fea000383ffff */
[----:B------:R-:W-:Y:S05]  /*9690*/  BRA `(.L_x_180) ;  /* 0xffffffb800ec7947 */ /* 0x000fea000383ffff */
.L_x_93:
[----:B------:R-:W-:Y:S07]  /*96a0*/  MOV R0, UR21 ;  /* 0x0000001500007c02 */ /* 0x000fee0008000f00 */
.L_x_181:
[----:B-1----:R1:W3:Y:S02]  /*96b0*/  SYNCS.PHASECHK.TRANS64.TRYWAIT P0, [R0+URZ+0x58], R9 ;  /* 0x00005809000075a7 */ /* 0x0022e400080011ff */
[----:B---3--:R-:W-:Y:S05]  /*96c0*/  @!P0 NANOSLEEP.SYNCS 0x989680 ;  /* 0x009896800000895d */ /* 0x008fea0003900000 */
[----:B------:R-:W3:Y:S02]  /*96d0*/  @!P0 SYNCS.PHASECHK.TRANS64 P0, [R0+URZ+0x58], R9 ;  /* 0x00005809000085a7 */ /* 0x000ee400080010ff */
[----:B---3--:R-:W-:Y:S05]  /*96e0*/  @!P0 BRA `(.L_x_181) ;  /* 0xfffffffc00f08947 */ /* 0x008fea000383ffff */
[----:B------:R-:W-:Y:S05]  /*96f0*/  BRA `(.L_x_182) ;  /* 0xffffffbc00487947 */ /* 0x000fea000383ffff */
.L_x_95:
[----:B------:R-:W-:-:S07]  /*9700*/  MOV R0, UR21 ;  /* 0x0000001500007c02 */ /* 0x000fce0008000f00 */
.L_x_183:
[----:B-1----:R1:W4:Y:S02]  /*9710*/  SYNCS.PHASECHK.TRANS64.TRYWAIT P0, [R0+URZ+0x40], R2 ;  /* 0x00004002000075a7 */ /* 0x00232400080011ff */
[----:B----4-:R-:W-:Y:S05]  /*9720*/  @!P0 NANOSLEEP.SYNCS 0x989680 ;  /* 0x009896800000895d */ /* 0x010fea0003900000 */
[----:B------:R-:W4:Y:S02]  /*9730*/  @!P0 SYNCS.PHASECHK.TRANS64 P0, [R0+URZ+0x40], R2 ;  /* 0x00004002000085a7 */ /* 0x000f2400080010ff */
[----:B----4-:R-:W-:Y:S05]  /*9740*/  @!P0 BRA `(.L_x_183) ;  /* 0xfffffffc00f08947 */ /* 0x010fea000383ffff */
[----:B------:R-:W-:Y:S05]  /*9750*/  BRA `(.L_x_184) ;  /* 0xffffffbc00d47947 */ /* 0x000fea000383ffff */
.L_x_96:
[----:B-1----:R-:W-:-:S07]  /*9760*/  MOV R0, UR21 ;  /* 0x0000001500007c02 */ /* 0x002fce0008000f00 */
.L_x_185:
[----:B-1----:R1:W4:Y:S02]  /*9770*/  SYNCS.PHASECHK.TRANS64.TRYWAIT P0, [R0+URZ+0x48], R2 ;  /* 0x00004802000075a7 */ /* 0x00232400080011ff */
[----:B----4-:R-:W-:Y:S05]  /*9780*/  @!P0 NANOSLEEP.SYNCS 0x989680 ;  /* 0x009896800000895d */ /* 0x010fea0003900000 */
[----:B------:R-:W4:Y:S02]  /*9790*/  @!P0 SYNCS.PHASECHK.TRANS64 P0, [R0+URZ+0x48], R2 ;  /* 0x00004802000085a7 */ /* 0x000f2400080010ff */
[----:B----4-:R-:W-:Y:S05]  /*97a0*/  @!P0 BRA `(.L_x_185) ;  /* 0xfffffffc00f08947 */ /* 0x010fea000383ffff */
[----:B------:R-:W-:Y:S05]  /*97b0*/  BRA `(.L_x_186) ;  /* 0xffffffbc00c47947 */ /* 0x000fea000383ffff */
.L_x_97:
[----:B-1----:R-:W-:-:S07]  /*97c0*/  MOV R0, UR21 ;  /* 0x0000001500007c02 */ /* 0x002fce0008000f00 */
.L_x_187:
[----:B-1----:R1:W4:Y:S02]  /*97d0*/  SYNCS.PHASECHK.TRANS64.TRYWAIT P0, [R0+URZ+0x50], R2 ;  /* 0x00005002000075a7 */ /* 0x00232400080011ff */
[----:B----4-:R-:W-:Y:S05]  /*97e0*/  @!P0 NANOSLEEP.SYNCS 0x989680 ;  /* 0x009896800000895d */ /* 0x010fea0003900000 */
[----:B------:R-:W4:Y:S02]  /*97f0*/  @!P0 SYNCS.PHASECHK.TRANS64 P0, [R0+URZ+0x50], R2 ;  /* 0x00005002000085a7 */ /* 0x000f2400080010ff */
[----:B----4-:R-:W-:Y:S05]  /*9800*/  @!P0 BRA `(.L_x_187) ;  /* 0xfffffffc00f08947 */ /* 0x010fea000383ffff */
[----:B------:R-:W-:Y:S05]  /*9810*/  BRA `(.L_x_188) ;  /* 0xffffffbc00b47947 */ /* 0x000fea000383ffff */
.L_x_99:
[----:B--2---:R2:W3:Y:S02]  /*9820*/  SYNCS.PHASECHK.TRANS64.TRYWAIT P0, [R3+URZ+0x70], R0 ;  /* 0x00007000030075a7 */ /* 0x0044e400080011ff */
[----:B---3--:R-:W-:Y:S05]  /*9830*/  @!P0 NANOSLEEP.SYNCS 0x989680 ;  /* 0x009896800000895d */ /* 0x008fea0003900000 */
[----:B------:R-:W3:Y:S02]  /*9840*/  @!P0 SYNCS.PHASECHK.TRANS64 P0, [R3+URZ+0x70], R0 ;  /* 0x00007000030085a7 */ /* 0x000ee400080010ff */
[----:B---3--:R-:W-:Y:S05]  /*9850*/  @!P0 BRA `(.L_x_99) ;  /* 0xfffffffc00f08947 */ /* 0x008fea000383ffff */
[----:B------:R-:W-:Y:S05]  /*9860*/  BRA `(.L_x_189) ;  /* 0xffffffc000787947 */ /* 0x000fea000383ffff */
.L_x_110:
[----:B-1----:R-:W-:Y:S04]  /*9870*/  MOV R2, UR43 ;  /* 0x0000002b00027c02 */ /* 0x002fe80008000f00 */
[----:B------:R1:W2:Y:S03]  /*9880*/  SYNCS.PHASECHK.TRANS64.TRYWAIT P0, [R2+URZ+0x20], R3 ;  /* 0x00002003020075a7 */ /* 0x0002a600080011ff */
[----:B--2---:R-:W-:Y:S05]  /*9890*/  @!P0 NANOSLEEP.SYNCS 0x989680 ;  /* 0x009896800000895d */ /* 0x004fea0003900000 */
[----:B------:R-:W2:Y:S02]  /*98a0*/  @!P0 SYNCS.PHASECHK.TRANS64 P0, [R2+URZ+0x20], R3 ;  /* 0x00002003020085a7 */ /* 0x000ea400080010ff */
[----:B--2---:R-:W-:Y:S05]  /*98b0*/  @!P0 BRA `(.L_x_110) ;  /* 0xfffffffc00ec8947 */ /* 0x004fea000383ffff */
[----:B------:R-:W-:Y:S05]  /*98c0*/  BRA `(.L_x_109) ;  /* 0xffffffcc00c87947 */ /* 0x000fea000383ffff */
.L_x_112:
[----:B-1----:R1:W3:Y:S02]  /*98d0*/  SYNCS.PHASECHK.TRANS64.TRYWAIT P1, [R54+URZ+0x90], R0 ;  /* 0x00009000360075a7 */ /* 0x0022e400080211ff */
[----:B---3--:R-:W-:Y:S05]  /*98e0*/  @!P1 NANOSLEEP.SYNCS 0x989680 ;  /* 0x009896800000995d */ /* 0x008fea0003900000 */
[----:B------:R-:W3:Y:S02]  /*98f0*/  @!P1 SYNCS.PHASECHK.TRANS64 P1, [R54+URZ+0x90], R0 ;  /* 0x00009000360095a7 */ /* 0x000ee400080210ff */
[----:B---3--:R-:W-:Y:S05]  /*9900*/  @!P1 BRA `(.L_x_112) ;  /* 0xfffffffc00f09947 */ /* 0x008fea000383ffff */
[----:B------:R-:W-:Y:S05]  /*9910*/  BRA `(.L_x_111) ;  /* 0xffffffcc00e87947 */ /* 0x000fea000383ffff */
.L_x_121:
[----:B--2---:R2:W3:Y:S02]  /*9920*/  SYNCS.PHASECHK.TRANS64.TRYWAIT P0, [R2+URZ+0x20], R0 ;  /* 0x00002000020075a7 */ /* 0x0044e400080011ff */
[----:B---3--:R-:W-:Y:S05]  /*9930*/  @!P0 NANOSLEEP.SYNCS 0x989680 ;  /* 0x009896800000895d */ /* 0x008fea0003900000 */
[----:B------:R-:W3:Y:S02]  /*9940*/  @!P0 SYNCS.PHASECHK.TRANS64 P0, [R2+URZ+0x20], R0 ;  /* 0x00002000020085a7 */ /* 0x000ee400080010ff */
[----:B---3--:R-:W-:Y:S05]  /*9950*/  @!P0 BRA `(.L_x_121) ;  /* 0xfffffffc00f08947 */ /* 0x008fea000383ffff */
[----:B------:R-:W-:Y:S05]  /*9960*/  BRA `(.L_x_120) ;  /* 0xffffffd400f87947 */ /* 0x000fea000383ffff */
.L_x_129:
[----:B--2---:R2:W3:Y:S02]  /*9970*/  SYNCS.PHASECHK.TRANS64.TRYWAIT P0, [R2+URZ+0x20], R4 ;  /* 0x00002004020075a7 */ /* 0x0044e400080011ff */
[----:B---3--:R-:W-:Y:S05]  /*9980*/  @!P0 NANOSLEEP.SYNCS 0x989680 ;  /* 0x009896800000895d */ /* 0x008fea0003900000 */
[----:B------:R-:W3:Y:S02]  /*9990*/  @!P0 SYNCS.PHASECHK.TRANS64 P0, [R2+URZ+0x20], R4 ;  /* 0x00002004020085a7 */ /* 0x000ee400080010ff */
[----:B---3--:R-:W-:Y:S05]  /*99a0*/  @!P0 BRA `(.L_x_129) ;  /* 0xfffffffc00f08947 */ /* 0x008fea000383ffff */
[----:B------:R-:W-:Y:S05]  /*99b0*/  BRA `(.L_x_128) ;  /* 0xffffffe000187947 */ /* 0x000fea000383ffff */
.L_x_137:
[----:B--2---:R2:W3:Y:S02]  /*99c0*/  SYNCS.PHASECHK.TRANS64.TRYWAIT P0, [R3+URZ+0x20], R0 ;  /* 0x00002000030075a7 */ /* 0x0044e400080011ff */
[----:B---3--:R-:W-:Y:S05]  /*99d0*/  @!P0 NANOSLEEP.SYNCS 0x989680 ;  /* 0x009896800000895d */ /* 0x008fea0003900000 */
[----:B------:R-:W3:Y:S02]  /*99e0*/  @!P0 SYNCS.PHASECHK.TRANS64 P0, [R3+URZ+0x20], R0 ;  /* 0x00002000030085a7 */ /* 0x000ee400080010ff */
[----:B---3--:R-:W-:Y:S05]  /*99f0*/  @!P0 BRA `(.L_x_137) ;  /* 0xfffffffc00f08947 */ /* 0x008fea000383ffff */
[----:B------:R-:W-:Y:S05]  /*9a00*/  BRA `(.L_x_136) ;  /* 0xffffffe800387947 */ /* 0x000fea000383ffff */
        .weak           $__internal_0_$__cuda_sm10x_tcgen05_guardrail_trap_col_being_dealloced_not_returned_by_alloc
        .type           $__internal_0_$__cuda_sm10x_tcgen05_guardrail_trap_col_being_dealloced_not_returned_by_alloc,@function
        .size           $__internal_0_$__cuda_sm10x_tcgen05_guardrail_trap_col_being_dealloced_not_returned_by_alloc,($__internal_1_$__cuda_sm10x_tcgen05_guardrail_trap_phase_invalid_during_alloc - $__internal_0_$__cuda_sm10x_tcgen05_guardrail_trap_col_being_dealloced_not_returned_by_alloc)
$__internal_0_$__cuda_sm10x_tcgen05_guardrail_trap_col_being_dealloced_not_returned_by_alloc:
[----:B------:R-:W-:Y:S05]  /*9a10*/  BPT.TRAP 0x1 ;  /* 0x000000040000795c */ /* 0x000fea0000300000 */
[----:B------:R-:W-:-:S04]  /*9a20*/  HFMA2 R3, -RZ, RZ, 0, 0 ;  /* 0x00000000ff037431 */ /* 0x000fc800000001ff */
[----:B------:R-:W-:Y:S05]  /*9a30*/  RET.REL.NODEC R2 `(_ZN7cutlass13device_kernelINS_4gemm6kernel13GemmUniversalIN4cute5tupleIJiiiiEEENS1_10collective13CollectiveMmaINS1_35MainloopSm100TmaUmmaWarpSpecializedILi2ELi2ELi4ENS5_IJNS4_1CILi4EEENSA_ILi2EEENSA_ILi1EEEEEEEENS5_IJNSA_ILi128EEESG_NSA_ILi64EEEEEENS_6half_tENS5_IJlSD_lEEESJ_NS5_IJSD_llEEENS4_8TiledMMAINS4_8MMA_AtomIJNS4_26SM100_MMA_F16BF16_2x1SM_SSISJ_SJ_fLi128ELi128ELNS4_4UMMA5MajorE0ELSQ_1ELNSP_7ScaleInE0ELSR_0EEEEEENS4_6LayoutINS5_IJSD_SD_SD_EEENS5_IJNSA_ILi0EEESW_SW_EEEEENS5_IJNS4_10UnderscoreESZ_SZ_EEEEENS4_28SM100_TMA_2SM_LOAD_MULTICASTENS4_14ComposedLayoutINS4_7SwizzleILi3ELi4ELi3EEENS4_18smem_ptr_flag_bitsILi16EEENSU_INS5_IJNSA_ILi8EEESH_EEENS5_IJSH_SD_EEEEEEEvNS4_8identityES12_NS13_IS15_S17_NSU_INS5_IJSH_S18_EEENS5_IJSD_SH_EEEEEEEvS1D_EENS_8epilogue10collective18CollectiveEpilogueINS1J_23Sm100TmaWarpSpecializedILi4ELi2ELi16ELb1ELb0EEEJNS5_IJSH_SG_SH_EEENS5_IJNSU_ISH_SD_EENSU_INS5_IJNSA_ILi16EEESC_EEES1F_EEEEESJ_SK_SJ_SK_NS1J_6fusion15FusionCallbacksIS1N_NS1U_17LinearCombinationISJ_fSJ_fLNS_15FloatRoundStyleE2EEES1O_S1T_JEEENS4_5SM1004TMEM4LOAD26SM100_TMEM_LOAD_32dp32b16xENS4_13SM90_TMA_LOADENS13_INS14_ILi1ELi4ELi3EEES17_NSU_INS5_IJS18_S1Q_EEENS5_IJS1Q_SD_EEEEEEENS4_39AutoVectorizingCopyWithAssumedAlignmentILi128EEENS4_14SM90_TMA_STOREES29_S2B_S2B_EEEvvEEEEvNT_6ParamsE) ;  /* 0xffffff6402707950 */ /* 0x000fea0003c3ffff */
        .weak           $__internal_1_$__cuda_sm10x_tcgen05_guardrail_trap_phase_invalid_during_alloc
        .type           $__internal_1_$__cuda_sm10x_tcgen05_guardrail_trap_phase_invalid_during_alloc,@function
        .size           $__internal_1_$__cuda_sm10x_tcgen05_guardrail_trap_phase_invalid_during_alloc,($__internal_2_$__cuda_sm10x_tcgen05_guardrail_trap_unallocated_columns_being_dealloced - $__internal_1_$__cuda_sm10x_tcgen05_guardrail_trap_phase_invalid_during_alloc)
$__internal_1_$__cuda_sm10x_tcgen05_guardrail_trap_phase_invalid_during_alloc:
[----:B------:R-:W-:Y:S05]  /*9a40*/  BPT.TRAP 0x1 ;  /* 0x000000040000795c */ /* 0x000fea0000300000 */
[----:B------:R-:W-:-:S04]  /*9a50*/  MOV R5, 0x0 ;  /* 0x0000000000057802 */ /* 0x000fc80000000f00 */
[----:B------:R-:W-:Y:S05]  /*9a60*/  RET.REL.NODEC R4 `(_ZN7cutlass13device_kernelINS_4gemm6kernel13GemmUniversalIN4cute5tupleIJiiiiEEENS1_10collective13CollectiveMmaINS1_35MainloopSm100TmaUmmaWarpSpecializedILi2ELi2ELi4ENS5_IJNS4_1CILi4EEENSA_ILi2EEENSA_ILi1EEEEEEEENS5_IJNSA_ILi128EEESG_NSA_ILi64EEEEEENS_6half_tENS5_IJlSD_lEEESJ_NS5_IJSD_llEEENS4_8TiledMMAINS4_8MMA_AtomIJNS4_26SM100_MMA_F16BF16_2x1SM_SSISJ_SJ_fLi128ELi128ELNS4_4UMMA5MajorE0ELSQ_1ELNSP_7ScaleInE0ELSR_0EEEEEENS4_6LayoutINS5_IJSD_SD_SD_EEENS5_IJNSA_ILi0EEESW_SW_EEEEENS5_IJNS4_10UnderscoreESZ_SZ_EEEEENS4_28SM100_TMA_2SM_LOAD_MULTICASTENS4_14ComposedLayoutINS4_7SwizzleILi3ELi4ELi3EEENS4_18smem_ptr_flag_bitsILi16EEENSU_INS5_IJNSA_ILi8EEESH_EEENS5_IJSH_SD_EEEEEEEvNS4_8identityES12_NS13_IS15_S17_NSU_INS5_IJSH_S18_EEENS5_IJSD_SH_EEEEEEEvS1D_EENS_8epilogue10collective18CollectiveEpilogueINS1J_23Sm100TmaWarpSpecializedILi4ELi2ELi16ELb1ELb0EEEJNS5_IJSH_SG_SH_EEENS5_IJNSU_ISH_SD_EENSU_INS5_IJNSA_ILi16EEESC_EEES1F_EEEEESJ_SK_SJ_SK_NS1J_6fusion15FusionCallbacksIS1N_NS1U_17LinearCombinationISJ_fSJ_fLNS_15FloatRoundStyleE2EEES1O_S1T_JEEENS4_5SM1004TMEM4LOAD26SM100_TMEM_LOAD_32dp32b16xENS4_13SM90_TMA_LOADENS13_INS14_ILi1ELi4ELi3EEES17_NSU_INS5_IJS18_S1Q_EEENS5_IJS1Q_SD_EEEEEEENS4_39AutoVectorizingCopyWithAssumedAlignmentILi128EEENS4_14SM90_TMA_STOREES29_S2B_S2B_EEEvvEEEEvNT_6ParamsE) ;  /* 0xffffff6404647950 */ /* 0x000fea0003c3ffff */
        .weak           $__internal_2_$__cuda_sm10x_tcgen05_guardrail_trap_unallocated_columns_being_dealloced
        .type           $__internal_2_$__cuda_sm10x_tcgen05_guardrail_trap_unallocated_columns_being_dealloced,@function
        .size           $__internal_2_$__cuda_sm10x_tcgen05_guardrail_trap_unallocated_columns_being_dealloced,(.L_x_191 - $__internal_2_$__cuda_sm10x_tcgen05_guardrail_trap_unallocated_columns_being_dealloced)
$__internal_2_$__cuda_sm10x_tcgen05_guardrail_trap_unallocated_columns_being_dealloced:
[----:B------:R-:W-:Y:S05]  /*9a70*/  BPT.TRAP 0x1 ;  /* 0x000000040000795c */ /* 0x000fea0000300000 */
[----:B------:R-:W-:-:S04]  /*9a80*/  HFMA2 R3, -RZ, RZ, 0, 0 ;  /* 0x00000000ff037431 */ /* 0x000fc800000001ff */
[----:B------:R-:W-:Y:S05]  /*9a90*/  RET.REL.NODEC R2 `(_ZN7cutlass13device_kernelINS_4gemm6kernel13GemmUniversalIN4cute5tupleIJiiiiEEENS1_10collective13CollectiveMmaINS1_35MainloopSm100TmaUmmaWarpSpecializedILi2ELi2ELi4ENS5_IJNS4_1CILi4EEENSA_ILi2EEENSA_ILi1EEEEEEEENS5_IJNSA_ILi128EEESG_NSA_ILi64EEEEEENS_6half_tENS5_IJlSD_lEEESJ_NS5_IJSD_llEEENS4_8TiledMMAINS4_8MMA_AtomIJNS4_26SM100_MMA_F16BF16_2x1SM_SSISJ_SJ_fLi128ELi128ELNS4_4UMMA5MajorE0ELSQ_1ELNSP_7ScaleInE0ELSR_0EEEEEENS4_6LayoutINS5_IJSD_SD_SD_EEENS5_IJNSA_ILi0EEESW_SW_EEEEENS5_IJNS4_10UnderscoreESZ_SZ_EEEEENS4_28SM100_TMA_2SM_LOAD_MULTICASTENS4_14ComposedLayoutINS4_7SwizzleILi3ELi4ELi3EEENS4_18smem_ptr_flag_bitsILi16EEENSU_INS5_IJNSA_ILi8EEESH_EEENS5_IJSH_SD_EEEEEEEvNS4_8identityES12_NS13_IS15_S17_NSU_INS5_IJSH_S18_EEENS5_IJSD_SH_EEEEEEEvS1D_EENS_8epilogue10collective18CollectiveEpilogueINS1J_23Sm100TmaWarpSpecializedILi4ELi2ELi16ELb1ELb0EEEJNS5_IJSH_SG_SH_EEENS5_IJNSU_ISH_SD_EENSU_INS5_IJNSA_ILi16EEESC_EEES1F_EEEEESJ_SK_SJ_SK_NS1J_6fusion15FusionCallbacksIS1N_NS1U_17LinearCombinationISJ_fSJ_fLNS_15FloatRoundStyleE2EEES1O_S1T_JEEENS4_5SM1004TMEM4LOAD26SM100_TMEM_LOAD_32dp32b16xENS4_13SM90_TMA_LOADENS13_INS14_ILi1ELi4ELi3EEES17_NSU_INS5_IJS18_S1Q_EEENS5_IJS1Q_SD_EEEEEEENS4_39AutoVectorizingCopyWithAssumedAlignmentILi128EEENS4_14SM90_TMA_STOREES29_S2B_S2B_EEEvvEEEEvNT_6ParamsE) ;  /* 0xffffff6402587950 */ /* 0x000fea0003c3ffff */
.L_x_190:
[----:B------:R-:W-:-:S00]  /*9aa0*/  BRA `(.L_x_190) ;  /* 0xfffffffc00fc7947 */ /* 0x000fc0000383ffff */
[----:B------:R-:W-:-:S00]  /*9ab0*/  NOP ;  /* 0x0000000000007918 */ /* 0x000fc00000000000 */
        /* <DEDUP_REMOVED lines=12> */
.L_x_191:


//--------------------- .nv.global.init           --------------------------
	.section	.nv.global.init,"aw",@progbits
.nv.global.init:
	.type		$str$27,@object
	.size		$str$27,($str$28 - $str$27)
$str$27:
        /*0000*/ 	.byte	0x28, 0x61, 0x64, 0x64, 0x72, 0x65, 0x73, 0x73, 0x20, 0x26, 0x20, 0x6d, 0x61, 0x73, 0x6b, 0x29
        /*0010*/ 	.byte	0x20, 0x3d, 0x3d, 0x20, 0x30, 0x00
	.type		$str$28,@object
	.size		$str$28,($str$26 - $str$28)
$str$28:
        /*0016*/ 	.byte	0x2f, 0x74, 0x6d, 0x70, 0x2f, 0x63, 0x75, 0x74, 0x6c, 0x61, 0x73, 0x73, 0x5f, 0x73, 0x77, 0x65
        /*0026*/ 	.byte	0x65, 0x70, 0x5f, 0x73, 0x72, 0x63, 0x2f, 0x69, 0x6e, 0x63, 0x6c, 0x75, 0x64, 0x65, 0x2f, 0x63
        /*0036*/ 	.byte	0x75, 0x74, 0x65, 0x2f, 0x70, 0x6f, 0x69, 0x6e, 0x74, 0x65, 0x72, 0x5f, 0x66, 0x6c, 0x61, 0x67
        /*0046*/ 	.byte	0x67, 0x65, 0x64, 0x2e, 0x68, 0x70, 0x70, 0x00
	.type		$str$26,@object
	.size		$str$26,($str$25 - $str$26)
$str$26:
        /*004e*/ 	.byte	0x2f, 0x74, 0x6d, 0x70, 0x2f, 0x63, 0x75, 0x74, 0x6c, 0x61, 0x73, 0x73, 0x5f, 0x73, 0x77, 0x65
        /*005e*/ 	.byte	0x65, 0x70, 0x5f, 0x73, 0x72, 0x63, 0x2f, 0x69, 0x6e, 0x63, 0x6c, 0x75, 0x64, 0x65, 0x2f, 0x63
        /*006e*/ 	.byte	0x75, 0x74, 0x65, 0x2f, 0x61, 0x74, 0x6f, 0x6d, 0x2f, 0x63, 0x6f, 0x70, 0x79, 0x5f, 0x74, 0x72
        /*007e*/ 	.byte	0x61, 0x69, 0x74, 0x73, 0x5f, 0x73, 0x6d, 0x31, 0x30, 0x30, 0x2e, 0x68, 0x70, 0x70, 0x00
	.type		$str$25,@object
	.size		$str$25,(__unnamed_1 - $str$25)
$str$25:
        /*008d*/ 	.byte	0x28, 0x28, 0x75, 0x69, 0x6e, 0x74, 0x33, 0x32, 0x5f, 0x74, 0x28, 0x74, 0x68, 0x72, 0x65, 0x61
        /*009d*/ 	.byte	0x64, 0x49, 0x64, 0x78, 0x2e, 0x78, 0x29, 0x20, 0x2f, 0x20, 0x33, 0x32, 0x29, 0x20, 0x25, 0x20
        /*00ad*/ 	.byte	0x34, 0x29, 0x20, 0x3d, 0x3d, 0x20, 0x28, 0x28, 0x28, 0x74, 0x6d, 0x65, 0x6d, 0x5f, 0x61, 0x64
        /*00bd*/ 	.byte	0x64, 0x72, 0x20, 0x3e, 0x3e, 0x20, 0x31, 0x36, 0x29, 0x20, 0x2f, 0x20, 0x33, 0x32, 0x29, 0x20
        /*00cd*/ 	.byte	0x25, 0x20, 0x34, 0x29, 0x00
	.type		__unnamed_1,@object
	.size		__unnamed_1,(__unnamed_2 - __unnamed_1)
__unnamed_1:
        /*00d2*/ 	.byte	0x61, 0x75, 0x74, 0x6f, 0x20, 0x63, 0x75, 0x74, 0x65, 0x3a, 0x3a, 0x61, 0x73, 0x5f, 0x70, 0x6f
        /* <DEDUP_REMOVED lines=24> */
        /*0262*/ 	.byte	0x34, 0x38, 0x3e, 0x3e, 0x3e, 0x3e, 0x5d, 0x00
	.type		__unnamed_2,@object
	.size		__unnamed_2,(.L_2 - __unnamed_2)
__unnamed_2:
        /* <DEDUP_REMOVED lines=40> */
        /*04ea*/ 	.byte	0x3a, 0x3a, 0x43, 0x3c, 0x30, 0x3e, 0x3e, 0x3e, 0x3e, 0x5d, 0x00
.L_2:


//--------------------- .nv.shared._ZN7cutlass13device_kernelINS_4gemm6kernel13GemmUniversalIN4cute5tupleIJiiiiEEENS1_10collective13CollectiveMmaINS1_35MainloopSm100TmaUmmaWarpSpecializedILi2ELi2ELi4ENS5_IJNS4_1CILi4EEENSA_ILi2EEENSA_ILi1EEEEEEEENS5_IJNSA_ILi128EEESG_NSA_ILi64EEEEEENS_6half_tENS5_IJlSD_lEEESJ_NS5_IJSD_llEEENS4_8TiledMMAINS4_8MMA_AtomIJNS4_26SM100_MMA_F16BF16_2x1SM_SSISJ_SJ_fLi128ELi128ELNS4_4UMMA5MajorE0ELSQ_1ELNSP_7ScaleInE0ELSR_0EEEEEENS4_6LayoutINS5_IJSD_SD_SD_EEENS5_IJNSA_ILi0EEESW_SW_EEEEENS5_IJNS4_10UnderscoreESZ_SZ_EEEEENS4_28SM100_TMA_2SM_LOAD_MULTICASTENS4_14ComposedLayoutINS4_7SwizzleILi3ELi4ELi3EEENS4_18smem_ptr_flag_bitsILi16EEENSU_INS5_IJNSA_ILi8EEESH_EEENS5_IJSH_SD_EEEEEEEvNS4_8identityES12_NS13_IS15_S17_NSU_INS5_IJSH_S18_EEENS5_IJSD_SH_EEEEEEEvS1D_EENS_8epilogue10collective18CollectiveEpilogueINS1J_23Sm100TmaWarpSpecializedILi4ELi2ELi16ELb1ELb0EEEJNS5_IJSH_SG_SH_EEENS5_IJNSU_ISH_SD_EENSU_INS5_IJNSA_ILi16EEESC_EEES1F_EEEEESJ_SK_SJ_SK_NS1J_6fusion15FusionCallbacksIS1N_NS1U_17LinearCombinationISJ_fSJ_fLNS_15FloatRoundStyleE2EEES1O_S1T_JEEENS4_5SM1004TMEM4LOAD26SM100_TMEM_LOAD_32dp32b16xENS4_13SM90_TMA_LOADENS13_INS14_ILi1ELi4ELi3EEES17_NSU_INS5_IJS18_S1Q_EEENS5_IJS1Q_SD_EEEEEEENS4_39AutoVectorizingCopyWithAssumedAlignmentILi128EEENS4_14SM90_TMA_STOREES29_S2B_S2B_EEEvvEEEEvNT_6ParamsE --------------------------
	.section	.nv.shared._ZN7cutlass13device_kernelINS_4gemm6kernel13GemmUniversalIN4cute5tupleIJiiiiEEENS1_10collective13CollectiveMmaINS1_35MainloopSm100TmaUmmaWarpSpecializedILi2ELi2ELi4ENS5_IJNS4_1CILi4EEENSA_ILi2EEENSA_ILi1EEEEEEEENS5_IJNSA_ILi128EEESG_NSA_ILi64EEEEEENS_6half_tENS5_IJlSD_lEEESJ_NS5_IJSD_llEEENS4_8TiledMMAINS4_8MMA_AtomIJNS4_26SM100_MMA_F16BF16_2x1SM_SSISJ_SJ_fLi128ELi128ELNS4_4UMMA5MajorE0ELSQ_1ELNSP_7ScaleInE0ELSR_0EEEEEENS4_6LayoutINS5_IJSD_SD_SD_EEENS5_IJNSA_ILi0EEESW_SW_EEEEENS5_IJNS4_10UnderscoreESZ_SZ_EEEEENS4_28SM100_TMA_2SM_LOAD_MULTICASTENS4_14ComposedLayoutINS4_7SwizzleILi3ELi4ELi3EEENS4_18smem_ptr_flag_bitsILi16EEENSU_INS5_IJNSA_ILi8EEESH_EEENS5_IJSH_SD_EEEEEEEvNS4_8identityES12_NS13_IS15_S17_NSU_INS5_IJSH_S18_EEENS5_IJSD_SH_EEEEEEEvS1D_EENS_8epilogue10collective18CollectiveEpilogueINS1J_23Sm100TmaWarpSpecializedILi4ELi2ELi16ELb1ELb0EEEJNS5_IJSH_SG_SH_EEENS5_IJNSU_ISH_SD_EENSU_INS5_IJNSA_ILi16EEESC_EEES1F_EEEEESJ_SK_SJ_SK_NS1J_6fusion15FusionCallbacksIS1N_NS1U_17LinearCombinationISJ_fSJ_fLNS_15FloatRoundStyleE2EEES1O_S1T_JEEENS4_5SM1004TMEM4LOAD26SM100_TMEM_LOAD_32dp32b16xENS4_13SM90_TMA_LOADENS13_INS14_ILi1ELi4ELi3EEES17_NSU_INS5_IJS18_S1Q_EEENS5_IJS1Q_SD_EEEEEEENS4_39AutoVectorizingCopyWithAssumedAlignmentILi128EEENS4_14SM90_TMA_STOREES29_S2B_S2B_EEEvvEEEEvNT_6ParamsE,"aw",@nobits
	.sectionflags	@""
	.align	16
	.zero		1024


//--------------------- .nv.shared.reserved.0     --------------------------
	.section	.nv.shared.reserved.0,"aw",@nobits
	.weak		__nv_reservedSMEM_offset_0_alias
	.size		__nv_reservedSMEM_offset_0_alias, 0, 64
	.other		__nv_reservedSMEM_offset_0_alias,@"STO_CUDA_RESERVED_SHARED STV_DEFAULT"
__nv_reservedSMEM_offset_0_alias:
	.zero		0
.nv.shared.reserved.0:
	.zero		64
	.weak		__nv_reservedSMEM_tcgen05_partition
	.type		__nv_reservedSMEM_tcgen05_partition,@object
	.size		__nv_reservedSMEM_tcgen05_partition,(.L_0 - __nv_reservedSMEM_tcgen05_partition)
__nv_reservedSMEM_tcgen05_partition:
	.zero		32
.L_0:


//--------------------- .nv.global                --------------------------
	.section	.nv.global,"aw",@nobits
.nv.global:
	.type		_ZN40_INTERNAL_05195807_4_k_cu_e57a8d87_342594cute1_E,@object
	.size		_ZN40_INTERNAL_05195807_4_k_cu_e57a8d87_342594cute1_E,(_ZN40_INTERNAL_05195807_4_k_cu_e57a8d87_342594cuda3std3__45__cpo6cbeginE - _ZN40_INTERNAL_05195807_4_k_cu_e57a8d87_342594cute1_E)
_ZN40_INTERNAL_05195807_4_k_cu_e57a8d87_342594cute1_E:
	.zero		1
	.type		_ZN40_INTERNAL_05195807_4_k_cu_e57a8d87_342594cuda3std3__45__cpo6cbeginE,@object
	.size		_ZN40_INTERNAL_05195807_4_k_cu_e57a8d87_342594cuda3std3__45__cpo6cbeginE,(_ZN40_INTERNAL_05195807_4_k_cu_e57a8d87_342594cuda3std3__48in_placeE - _ZN40_INTERNAL_05195807_4_k_cu_e57a8d87_342594cuda3std3__45__cpo6cbeginE)
_ZN40_INTERNAL_05195807_4_k_cu_e57a8d87_342594cuda3std3__45__cpo6cbeginE:
	.zero		1
	.type		_ZN40_INTERNAL_05195807_4_k_cu_e57a8d87_342594cuda3std3__48in_placeE,@object
	.size		_ZN40_INTERNAL_05195807_4_k_cu_e57a8d87_342594cuda3std3__48in_placeE,(_ZN40_INTERNAL_05195807_4_k_cu_e57a8d87_342594cuda3std6ranges3__45__cpo9iter_moveE - _ZN40_INTERNAL_05195807_4_k_cu_e57a8d87_342594cuda3std3__48in_placeE)
_ZN40_INTERNAL_05195807_4_k_cu_e57a8d87_342594cuda3std3__48in_placeE:
	.zero		1
	.type		_ZN40_INTERNAL_05195807_4_k_cu_e57a8d87_342594cuda3std6ranges3__45__cpo9iter_moveE,@object
	.size		_ZN40_INTERNAL_05195807_4_k_cu_e57a8d87_342594cuda3std6ranges3__45__cpo9iter_moveE,(_ZN40_INTERNAL_05195807_4_k_cu_e57a8d87_342594cuda3std3__45__cpo5beginE - _ZN40_INTERNAL_05195807_4_k_cu_e57a8d87_342594cuda3std6ranges3__45__cpo9iter_moveE)
_ZN40_INTERNAL_05195807_4_k_cu_e57a8d87_342594cuda3std6ranges3__45__cpo9iter_moveE:
	.zero		1
	.type		_ZN40_INTERNAL_05195807_4_k_cu_e57a8d87_342594cuda3std3__45__cpo5beginE,@object
	.size		_ZN40_INTERNAL_05195807_4_k_cu_e57a8d87_342594cuda3std3__45__cpo5beginE,(_ZN40_INTERNAL_05195807_4_k_cu_e57a8d87_342594cuda3std3__442_GLOBAL__N__05195807_4_k_cu_e57a8d87_342596ignoreE - _ZN40_INTERNAL_05195807_4_k_cu_e57a8d87_342594cuda3std3__45__cpo5beginE)
_ZN40_INTERNAL_05195807_4_k_cu_e57a8d87_342594cuda3std3__45__cpo5beginE:
	.zero		1
	.type		_ZN40_INTERNAL_05195807_4_k_cu_e57a8d87_342594cuda3std3__442_GLOBAL__N__05195807_4_k_cu_e57a8d87_342596ignoreE,@object
	.size		_ZN40_INTERNAL_05195807_4_k_cu_e57a8d87_342594cuda3std3__442_GLOBAL__N__05195807_4_k_cu_e57a8d87_342596ignoreE,(_ZN40_INTERNAL_05195807_4_k_cu_e57a8d87_342594cute7productE - _ZN40_INTERNAL_05195807_4_k_cu_e57a8d87_342594cuda3std3__442_GLOBAL__N__05195807_4_k_cu_e57a8d87_342596ignoreE)
_ZN40_INTERNAL_05195807_4_k_cu_e57a8d87_342594cuda3std3__442_GLOBAL__N__05195807_4_k_cu_e57a8d87_342596ignoreE:
	.zero		1
	.type		_ZN40_INTERNAL_05195807_4_k_cu_e57a8d87_342594cute7productE,@object
	.size		_ZN40_INTERNAL_05195807_4_k_cu_e57a8d87_342594cute7productE,(_ZN40_INTERNAL_05195807_4_k_cu_e57a8d87_342594cuda3std3__45__cpo3endE - _ZN40_INTERNAL_05195807_4_k_cu_e57a8d87_342594cute7productE)
_ZN40_INTERNAL_05195807_4_k_cu_e57a8d87_342594cute7productE:
	.zero		1
	.type		_ZN40_INTERNAL_05195807_4_k_cu_e57a8d87_342594cuda3std3__45__cpo3endE,@object
	.size		_ZN40_INTERNAL_05195807_4_k_cu_e57a8d87_342594cuda3std3__45__cpo3endE,(_ZN40_INTERNAL_05195807_4_k_cu_e57a8d87_342594cuda3std3__419piecewise_constructE - _ZN40_INTERNAL_05195807_4_k_cu_e57a8d87_342594cuda3std3__45__cpo3endE)
_ZN40_INTERNAL_05195807_4_k_cu_e57a8d87_342594cuda3std3__45__cpo3endE:
	.zero		1
	.type		_ZN40_INTERNAL_05195807_4_k_cu_e57a8d87_342594cuda3std3__419piecewise_constructE,@object
	.size		_ZN40_INTERNAL_05195807_4_k_cu_e57a8d87_342594cuda3std3__419piecewise_constructE,(_ZN40_INTERNAL_05195807_4_k_cu_e57a8d87_342594cuda3std3__45__cpo4cendE - _ZN40_INTERNAL_05195807_4_k_cu_e57a8d87_342594cuda3std3__419piecewise_constructE)
_ZN40_INTERNAL_05195807_4_k_cu_e57a8d87_342594cuda3std3__419piecewise_constructE:
	.zero		1
	.type		_ZN40_INTERNAL_05195807_4_k_cu_e57a8d87_342594cuda3std3__45__cpo4cendE,@object
	.size		_ZN40_INTERNAL_05195807_4_k_cu_e57a8d87_342594cuda3std3__45__cpo4cendE,(_ZN40_INTERNAL_05195807_4_k_cu_e57a8d87_342594cuda3std6ranges3__45__cpo4swapE - _ZN40_INTERNAL_05195807_4_k_cu_e57a8d87_342594cuda3std3__45__cpo4cendE)
_ZN40_INTERNAL_05195807_4_k_cu_e57a8d87_342594cuda3std3__45__cpo4cendE:
	.zero		1
	.type		_ZN40_INTERNAL_05195807_4_k_cu_e57a8d87_342594cuda3std6ranges3__45__cpo4swapE,@object
	.size		_ZN40_INTERNAL_05195807_4_k_cu_e57a8d87_342594cuda3std6ranges3__45__cpo4swapE,(.L_10 - _ZN40_INTERNAL_05195807_4_k_cu_e57a8d87_342594cuda3std6ranges3__45__cpo4swapE)
_ZN40_INTERNAL_05195807_4_k_cu_e57a8d87_342594cuda3std6ranges3__45__cpo4swapE:
	.zero		1
.L_10:


//--------------------- .nv.constant0._ZN7cutlass13device_kernelINS_4gemm6kernel13GemmUniversalIN4cute5tupleIJiiiiEEENS1_10collective13CollectiveMmaINS1_35MainloopSm100TmaUmmaWarpSpecializedILi2ELi2ELi4ENS5_IJNS4_1CILi4EEENSA_ILi2EEENSA_ILi1EEEEEEEENS5_IJNSA_ILi128EEESG_NSA_ILi64EEEEEENS_6half_tENS5_IJlSD_lEEESJ_NS5_IJSD_llEEENS4_8TiledMMAINS4_8MMA_AtomIJNS4_26SM100_MMA_F16BF16_2x1SM_SSISJ_SJ_fLi128ELi128ELNS4_4UMMA5MajorE0ELSQ_1ELNSP_7ScaleInE0ELSR_0EEEEEENS4_6LayoutINS5_IJSD_SD_SD_EEENS5_IJNSA_ILi0EEESW_SW_EEEEENS5_IJNS4_10UnderscoreESZ_SZ_EEEEENS4_28SM100_TMA_2SM_LOAD_MULTICASTENS4_14ComposedLayoutINS4_7SwizzleILi3ELi4ELi3EEENS4_18smem_ptr_flag_bitsILi16EEENSU_INS5_IJNSA_ILi8EEESH_EEENS5_IJSH_SD_EEEEEEEvNS4_8identityES12_NS13_IS15_S17_NSU_INS5_IJSH_S18_EEENS5_IJSD_SH_EEEEEEEvS1D_EENS_8epilogue10collective18CollectiveEpilogueINS1J_23Sm100TmaWarpSpecializedILi4ELi2ELi16ELb1ELb0EEEJNS5_IJSH_SG_SH_EEENS5_IJNSU_ISH_SD_EENSU_INS5_IJNSA_ILi16EEESC_EEES1F_EEEEESJ_SK_SJ_SK_NS1J_6fusion15FusionCallbacksIS1N_NS1U_17LinearCombinationISJ_fSJ_fLNS_15FloatRoundStyleE2EEES1O_S1T_JEEENS4_5SM1004TMEM4LOAD26SM100_TMEM_LOAD_32dp32b16xENS4_13SM90_TMA_LOADENS13_INS14_ILi1ELi4ELi3EEES17_NSU_INS5_IJS18_S1Q_EEENS5_IJS1Q_SD_EEEEEEENS4_39AutoVectorizingCopyWithAssumedAlignmentILi128EEENS4_14SM90_TMA_STOREES29_S2B_S2B_EEEvvEEEEvNT_6ParamsE --------------------------
	.section	.nv.constant0._ZN7cutlass13device_kernelINS_4gemm6kernel13GemmUniversalIN4cute5tupleIJiiiiEEENS1_10collective13CollectiveMmaINS1_35MainloopSm100TmaUmmaWarpSpecializedILi2ELi2ELi4ENS5_IJNS4_1CILi4EEENSA_ILi2EEENSA_ILi1EEEEEEEENS5_IJNSA_ILi128EEESG_NSA_ILi64EEEEEENS_6half_tENS5_IJlSD_lEEESJ_NS5_IJSD_llEEENS4_8TiledMMAINS4_8MMA_AtomIJNS4_26SM100_MMA_F16BF16_2x1SM_SSISJ_SJ_fLi128ELi128ELNS4_4UMMA5MajorE0ELSQ_1ELNSP_7ScaleInE0ELSR_0EEEEEENS4_6LayoutINS5_IJSD_SD_SD_EEENS5_IJNSA_ILi0EEESW_SW_EEEEENS5_IJNS4_10UnderscoreESZ_SZ_EEEEENS4_28SM100_TMA_2SM_LOAD_MULTICASTENS4_14ComposedLayoutINS4_7SwizzleILi3ELi4ELi3EEENS4_18smem_ptr_flag_bitsILi16EEENSU_INS5_IJNSA_ILi8EEESH_EEENS5_IJSH_SD_EEEEEEEvNS4_8identityES12_NS13_IS15_S17_NSU_INS5_IJSH_S18_EEENS5_IJSD_SH_EEEEEEEvS1D_EENS_8epilogue10collective18CollectiveEpilogueINS1J_23Sm100TmaWarpSpecializedILi4ELi2ELi16ELb1ELb0EEEJNS5_IJSH_SG_SH_EEENS5_IJNSU_ISH_SD_EENSU_INS5_IJNSA_ILi16EEESC_EEES1F_EEEEESJ_SK_SJ_SK_NS1J_6fusion15FusionCallbacksIS1N_NS1U_17LinearCombinationISJ_fSJ_fLNS_15FloatRoundStyleE2EEES1O_S1T_JEEENS4_5SM1004TMEM4LOAD26SM100_TMEM_LOAD_32dp32b16xENS4_13SM90_TMA_LOADENS13_INS14_ILi1ELi4ELi3EEES17_NSU_INS5_IJS18_S1Q_EEENS5_IJS1Q_SD_EEEEEEENS4_39AutoVectorizingCopyWithAssumedAlignmentILi128EEENS4_14SM90_TMA_STOREES29_S2B_S2B_EEEvvEEEEvNT_6ParamsE,"a",@progbits
	.sectionflags	@""
	.align	4
.nv.constant0._ZN7cutlass13device_kernelINS_4gemm6kernel13GemmUniversalIN4cute5tupleIJiiiiEEENS1_10collective13CollectiveMmaINS1_35MainloopSm100TmaUmmaWarpSpecializedILi2ELi2ELi4ENS5_IJNS4_1CILi4EEENSA_ILi2EEENSA_ILi1EEEEEEEENS5_IJNSA_ILi128EEESG_NSA_ILi64EEEEEENS_6half_tENS5_IJlSD_lEEESJ_NS5_IJSD_llEEENS4_8TiledMMAINS4_8MMA_AtomIJNS4_26SM100_MMA_F16BF16_2x1SM_SSISJ_SJ_fLi128ELi128ELNS4_4UMMA5MajorE0ELSQ_1ELNSP_7ScaleInE0ELSR_0EEEEEENS4_6LayoutINS5_IJSD_SD_SD_EEENS5_IJNSA_ILi0EEESW_SW_EEEEENS5_IJNS4_10UnderscoreESZ_SZ_EEEEENS4_28SM100_TMA_2SM_LOAD_MULTICASTENS4_14ComposedLayoutINS4_7SwizzleILi3ELi4ELi3EEENS4_18smem_ptr_flag_bitsILi16EEENSU_INS5_IJNSA_ILi8EEESH_EEENS5_IJSH_SD_EEEEEEEvNS4_8identityES12_NS13_IS15_S17_NSU_INS5_IJSH_S18_EEENS5_IJSD_SH_EEEEEEEvS1D_EENS_8epilogue10collective18CollectiveEpilogueINS1J_23Sm100TmaWarpSpecializedILi4ELi2ELi16ELb1ELb0EEEJNS5_IJSH_SG_SH_EEENS5_IJNSU_ISH_SD_EENSU_INS5_IJNSA_ILi16EEESC_EEES1F_EEEEESJ_SK_SJ_SK_NS1J_6fusion15FusionCallbacksIS1N_NS1U_17LinearCombinationISJ_fSJ_fLNS_15FloatRoundStyleE2EEES1O_S1T_JEEENS4_5SM1004TMEM4LOAD26SM100_TMEM_LOAD_32dp32b16xENS4_13SM90_TMA_LOADENS13_INS14_ILi1ELi4ELi3EEES17_NSU_INS5_IJS18_S1Q_EEENS5_IJS1Q_SD_EEEEEEENS4_39AutoVectorizingCopyWithAssumedAlignmentILi128EEENS4_14SM90_TMA_STOREES29_S2B_S2B_EEEvvEEEEvNT_6ParamsE:
	.zero		2944


//--------------------- SYMBOLS --------------------------

	.type		.nv.reservedSmem.offset0,@object
	.size		.nv.reservedSmem.offset0,0x4
	.type		.nv.reservedSmem.cap,@object
	.size		.nv.reservedSmem.cap,0x4
	.type		__assertfail,@function
